//
// Generated by NVIDIA NVVM Compiler
//
// Compiler Build ID: CL-36424714
// Cuda compilation tools, release 13.0, V13.0.88
// Based on NVVM 20.0.0
//

.version 9.0
.target sm_100
.address_size 64

	// .globl	_Z25initializeDistancesKernelPii
.extern .func  (.param .b64 func_retval0) malloc
(
	.param .b64 malloc_param_0
)
;
.extern .func free
(
	.param .b64 free_param_0
)
;

.visible .entry _Z25initializeDistancesKernelPii(
	.param .u64 .ptr .align 1 _Z25initializeDistancesKernelPii_param_0,
	.param .u32 _Z25initializeDistancesKernelPii_param_1
)
{
	.reg .pred 	%p<3>;
	.reg .b32 	%r<12>;
	.reg .b64 	%rd<7>;

	ld.param.u64 	%rd2, [_Z25initializeDistancesKernelPii_param_0];
	ld.param.u32 	%r2, [_Z25initializeDistancesKernelPii_param_1];
	cvta.to.global.u64 	%rd1, %rd2;
	mov.u32 	%r3, %ctaid.x;
	mov.u32 	%r4, %ntid.x;
	mov.u32 	%r5, %tid.x;
	mad.lo.s32 	%r1, %r3, %r4, %r5;
	mul.lo.s32 	%r6, %r2, %r2;
	setp.ge.s32 	%p1, %r1, %r6;
	@%p1 bra 	$L__BB0_4;
	div.s32 	%r7, %r1, %r2;
	mul.lo.s32 	%r8, %r7, %r2;
	sub.s32 	%r9, %r1, %r8;
	setp.ne.s32 	%p2, %r7, %r9;
	@%p2 bra 	$L__BB0_3;
	mul.wide.s32 	%rd5, %r1, 4;
	add.s64 	%rd6, %rd1, %rd5;
	mov.b32 	%r11, 0;
	st.global.u32 	[%rd6], %r11;
	bra.uni 	$L__BB0_4;
$L__BB0_3:
	mul.wide.s32 	%rd3, %r1, 4;
	add.s64 	%rd4, %rd1, %rd3;
	mov.b32 	%r10, 2147483647;
	st.global.u32 	[%rd4], %r10;
$L__BB0_4:
	ret;

}
	// .globl	_Z19batchDijkstraKernelPiS_S_iii
.visible .entry _Z19batchDijkstraKernelPiS_S_iii(
	.param .u64 .ptr .align 1 _Z19batchDijkstraKernelPiS_S_iii_param_0,
	.param .u64 .ptr .align 1 _Z19batchDijkstraKernelPiS_S_iii_param_1,
	.param .u64 .ptr .align 1 _Z19batchDijkstraKernelPiS_S_iii_param_2,
	.param .u32 _Z19batchDijkstraKernelPiS_S_iii_param_3,
	.param .u32 _Z19batchDijkstraKernelPiS_S_iii_param_4,
	.param .u32 _Z19batchDijkstraKernelPiS_S_iii_param_5
)
{
	.reg .pred 	%p<83>;
	.reg .b16 	%rs<20>;
	.reg .b32 	%r<221>;
	.reg .b64 	%rd<93>;

	ld.param.u64 	%rd27, [_Z19batchDijkstraKernelPiS_S_iii_param_1];
	ld.param.u64 	%rd28, [_Z19batchDijkstraKernelPiS_S_iii_param_2];
	ld.param.u32 	%r98, [_Z19batchDijkstraKernelPiS_S_iii_param_3];
	ld.param.u32 	%r99, [_Z19batchDijkstraKernelPiS_S_iii_param_4];
	ld.param.u32 	%r100, [_Z19batchDijkstraKernelPiS_S_iii_param_5];
	cvta.to.global.u64 	%rd1, %rd27;
	cvta.to.global.u64 	%rd2, %rd28;
	mov.u32 	%r101, %ctaid.x;
	mov.u32 	%r102, %ntid.x;
	mov.u32 	%r103, %tid.x;
	mad.lo.s32 	%r1, %r101, %r102, %r103;
	setp.ge.s32 	%p1, %r1, %r100;
	@%p1 bra 	$L__BB1_86;
	add.s32 	%r2, %r99, %r1;
	setp.ge.s32 	%p2, %r2, %r98;
	@%p2 bra 	$L__BB1_86;
	cvt.s64.s32 	%rd29, %r98;
	mul.wide.s32 	%rd30, %r98, 4;
	{ // callseq 0, 0
	.param .b64 param0;
	st.param.b64 	[param0], %rd30;
	.param .b64 retval0;
	call.uni (retval0), 
	malloc, 
	(
	param0
	);
	ld.param.b64 	%rd31, [retval0];
	} // callseq 0
	{ // callseq 1, 0
	.param .b64 param0;
	st.param.b64 	[param0], %rd29;
	.param .b64 retval0;
	call.uni (retval0), 
	malloc, 
	(
	param0
	);
	ld.param.b64 	%rd32, [retval0];
	} // callseq 1
	setp.lt.s32 	%p3, %r98, 1;
	@%p3 bra 	$L__BB1_14;
	and.b32  	%r3, %r98, 7;
	setp.lt.u32 	%p4, %r98, 8;
	mov.b32 	%r189, 0;
	@%p4 bra 	$L__BB1_6;
	and.b32  	%r189, %r98, 2147483640;
	mov.b32 	%r187, 0;
$L__BB1_5:
	.pragma "nounroll";
	cvt.u64.u32 	%rd33, %r187;
	mul.wide.u32 	%rd34, %r187, 4;
	add.s64 	%rd35, %rd31, %rd34;
	mov.b32 	%r106, 2147483647;
	st.u32 	[%rd35], %r106;
	add.s64 	%rd36, %rd32, %rd33;
	mov.b16 	%rs1, 0;
	st.u8 	[%rd36], %rs1;
	st.u32 	[%rd35+4], %r106;
	st.u8 	[%rd36+1], %rs1;
	st.u32 	[%rd35+8], %r106;
	st.u8 	[%rd36+2], %rs1;
	st.u32 	[%rd35+12], %r106;
	st.u8 	[%rd36+3], %rs1;
	st.u32 	[%rd35+16], %r106;
	st.u8 	[%rd36+4], %rs1;
	st.u32 	[%rd35+20], %r106;
	st.u8 	[%rd36+5], %rs1;
	st.u32 	[%rd35+24], %r106;
	st.u8 	[%rd36+6], %rs1;
	st.u32 	[%rd35+28], %r106;
	st.u8 	[%rd36+7], %rs1;
	add.s32 	%r187, %r187, 8;
	setp.ne.s32 	%p5, %r187, %r189;
	@%p5 bra 	$L__BB1_5;
$L__BB1_6:
	setp.eq.s32 	%p6, %r3, 0;
	@%p6 bra 	$L__BB1_14;
	and.b32  	%r8, %r98, 3;
	setp.lt.u32 	%p7, %r3, 4;
	@%p7 bra 	$L__BB1_9;
	cvt.u64.u32 	%rd37, %r189;
	mul.wide.u32 	%rd38, %r189, 4;
	add.s64 	%rd39, %rd31, %rd38;
	mov.b32 	%r107, 2147483647;
	st.u32 	[%rd39], %r107;
	add.s64 	%rd40, %rd32, %rd37;
	mov.b16 	%rs2, 0;
	st.u8 	[%rd40], %rs2;
	st.u32 	[%rd39+4], %r107;
	st.u8 	[%rd40+1], %rs2;
	st.u32 	[%rd39+8], %r107;
	st.u8 	[%rd40+2], %rs2;
	st.u32 	[%rd39+12], %r107;
	st.u8 	[%rd40+3], %rs2;
	add.s32 	%r189, %r189, 4;
$L__BB1_9:
	setp.eq.s32 	%p8, %r8, 0;
	@%p8 bra 	$L__BB1_14;
	setp.eq.s32 	%p9, %r8, 1;
	@%p9 bra 	$L__BB1_12;
	cvt.u64.u32 	%rd41, %r189;
	mul.wide.u32 	%rd42, %r189, 4;
	add.s64 	%rd43, %rd31, %rd42;
	mov.b32 	%r108, 2147483647;
	st.u32 	[%rd43], %r108;
	add.s64 	%rd44, %rd32, %rd41;
	mov.b16 	%rs3, 0;
	st.u8 	[%rd44], %rs3;
	st.u32 	[%rd43+4], %r108;
	st.u8 	[%rd44+1], %rs3;
	add.s32 	%r189, %r189, 2;
$L__BB1_12:
	and.b32  	%r109, %r98, 1;
	setp.eq.b32 	%p10, %r109, 1;
	not.pred 	%p11, %p10;
	@%p11 bra 	$L__BB1_14;
	cvt.u64.u32 	%rd45, %r189;
	mul.wide.u32 	%rd46, %r189, 4;
	add.s64 	%rd47, %rd31, %rd46;
	mov.b32 	%r110, 2147483647;
	st.u32 	[%rd47], %r110;
	add.s64 	%rd48, %rd32, %rd45;
	mov.b16 	%rs4, 0;
	st.u8 	[%rd48], %rs4;
$L__BB1_14:
	mul.wide.s32 	%rd49, %r2, 4;
	add.s64 	%rd50, %rd31, %rd49;
	mov.b32 	%r111, 0;
	st.u32 	[%rd50], %r111;
	setp.lt.s32 	%p12, %r98, 2;
	@%p12 bra 	$L__BB1_72;
	mul.lo.s32 	%r13, %r2, %r98;
	and.b32  	%r14, %r98, 3;
	and.b32  	%r15, %r98, 2147483644;
	mov.b32 	%r191, 0;
	cvt.s64.s32 	%rd72, %r13;
$L__BB1_16:
	mov.u32 	%r16, %r191;
	setp.lt.u32 	%p13, %r98, 4;
	mov.b32 	%r195, 2147483647;
	mov.b32 	%r196, -1;
	mov.b32 	%r204, 0;
	@%p13 bra 	$L__BB1_27;
	mov.b32 	%r195, 2147483647;
	mov.b32 	%r196, -1;
	mov.b32 	%r192, 0;
$L__BB1_18:
	cvt.u64.u32 	%rd51, %r192;
	add.s64 	%rd5, %rd32, %rd51;
	ld.u8 	%rs5, [%rd5];
	setp.ne.s16 	%p14, %rs5, 0;
	mul.wide.u32 	%rd52, %r192, 4;
	add.s64 	%rd6, %rd31, %rd52;
	@%p14 bra 	$L__BB1_20;
	ld.u32 	%r120, [%rd6];
	setp.gt.s32 	%p15, %r120, %r195;
	min.s32 	%r195, %r120, %r195;
	selp.b32 	%r196, %r196, %r192, %p15;
$L__BB1_20:
	ld.u8 	%rs6, [%rd5+1];
	setp.ne.s16 	%p16, %rs6, 0;
	@%p16 bra 	$L__BB1_22;
	add.s32 	%r121, %r192, 1;
	ld.u32 	%r122, [%rd6+4];
	setp.gt.s32 	%p17, %r122, %r195;
	min.s32 	%r195, %r122, %r195;
	selp.b32 	%r196, %r196, %r121, %p17;
$L__BB1_22:
	ld.u8 	%rs7, [%rd5+2];
	setp.ne.s16 	%p18, %rs7, 0;
	@%p18 bra 	$L__BB1_24;
	add.s32 	%r123, %r192, 2;
	ld.u32 	%r124, [%rd6+8];
	setp.gt.s32 	%p19, %r124, %r195;
	min.s32 	%r195, %r124, %r195;
	selp.b32 	%r196, %r196, %r123, %p19;
$L__BB1_24:
	ld.u8 	%rs8, [%rd5+3];
	setp.ne.s16 	%p20, %rs8, 0;
	@%p20 bra 	$L__BB1_26;
	add.s32 	%r125, %r192, 3;
	ld.u32 	%r126, [%rd6+12];
	setp.gt.s32 	%p21, %r126, %r195;
	min.s32 	%r195, %r126, %r195;
	selp.b32 	%r196, %r196, %r125, %p21;
$L__BB1_26:
	add.s32 	%r192, %r192, 4;
	setp.ne.s32 	%p22, %r192, %r15;
	mov.u32 	%r204, %r15;
	@%p22 bra 	$L__BB1_18;
$L__BB1_27:
	setp.eq.s32 	%p23, %r14, 0;
	@%p23 bra 	$L__BB1_36;
	cvt.u64.u32 	%rd53, %r204;
	add.s64 	%rd7, %rd32, %rd53;
	ld.u8 	%rs9, [%rd7];
	setp.ne.s16 	%p24, %rs9, 0;
	mul.wide.u32 	%rd54, %r204, 4;
	add.s64 	%rd8, %rd31, %rd54;
	@%p24 bra 	$L__BB1_30;
	ld.u32 	%r127, [%rd8];
	setp.gt.s32 	%p25, %r127, %r195;
	min.s32 	%r195, %r127, %r195;
	selp.b32 	%r196, %r196, %r204, %p25;
$L__BB1_30:
	setp.eq.s32 	%p26, %r14, 1;
	@%p26 bra 	$L__BB1_36;
	ld.u8 	%rs10, [%rd7+1];
	setp.ne.s16 	%p27, %rs10, 0;
	@%p27 bra 	$L__BB1_33;
	ld.u32 	%r128, [%rd8+4];
	setp.gt.s32 	%p28, %r128, %r195;
	min.s32 	%r195, %r128, %r195;
	add.s32 	%r129, %r204, 1;
	selp.b32 	%r196, %r196, %r129, %p28;
$L__BB1_33:
	setp.eq.s32 	%p29, %r14, 2;
	@%p29 bra 	$L__BB1_36;
	ld.u8 	%rs11, [%rd7+2];
	setp.ne.s16 	%p30, %rs11, 0;
	@%p30 bra 	$L__BB1_36;
	ld.u32 	%r130, [%rd8+8];
	setp.gt.s32 	%p31, %r130, %r195;
	add.s32 	%r131, %r204, 2;
	selp.b32 	%r196, %r196, %r131, %p31;
$L__BB1_36:
	setp.eq.s32 	%p32, %r196, -1;
	@%p32 bra 	$L__BB1_72;
	setp.lt.u32 	%p33, %r98, 4;
	cvt.s64.s32 	%rd55, %r196;
	add.s64 	%rd56, %rd32, %rd55;
	mov.b16 	%rs12, 1;
	st.u8 	[%rd56], %rs12;
	mul.lo.s32 	%r51, %r196, %r98;
	mul.wide.s32 	%rd57, %r196, 4;
	add.s64 	%rd9, %rd31, %rd57;
	mov.b32 	%r213, 0;
	@%p33 bra 	$L__BB1_56;
	mov.b32 	%r212, 0;
$L__BB1_39:
	ld.param.u64 	%rd89, [_Z19batchDijkstraKernelPiS_S_iii_param_0];
	add.s32 	%r134, %r212, %r51;
	cvta.to.global.u64 	%rd58, %rd89;
	mul.wide.s32 	%rd59, %r134, 4;
	add.s64 	%rd10, %rd58, %rd59;
	ld.global.u32 	%r135, [%rd10];
	cvt.u64.u32 	%rd11, %r212;
	add.s64 	%rd12, %rd32, %rd11;
	ld.u8 	%rs13, [%rd12];
	setp.ne.s16 	%p34, %rs13, 0;
	setp.eq.s32 	%p35, %r135, 0;
	mul.wide.u32 	%rd60, %r212, 4;
	add.s64 	%rd13, %rd31, %rd60;
	or.pred  	%p36, %p34, %p35;
	@%p36 bra 	$L__BB1_43;
	ld.u32 	%r54, [%rd9];
	setp.eq.s32 	%p37, %r54, 2147483647;
	@%p37 bra 	$L__BB1_43;
	add.s32 	%r55, %r54, %r135;
	ld.u32 	%r136, [%rd13];
	setp.ge.s32 	%p38, %r55, %r136;
	@%p38 bra 	$L__BB1_43;
	cvt.u32.u64 	%r137, %rd11;
	st.u32 	[%rd13], %r55;
	add.s32 	%r138, %r137, %r13;
	mul.wide.s32 	%rd61, %r138, 4;
	add.s64 	%rd62, %rd2, %rd61;
	st.global.u32 	[%rd62], %r196;
$L__BB1_43:
	ld.global.u32 	%r139, [%rd10+4];
	ld.u8 	%rs14, [%rd12+1];
	setp.ne.s16 	%p39, %rs14, 0;
	setp.eq.s32 	%p40, %r139, 0;
	cvt.s64.s32 	%rd63, %r13;
	add.s64 	%rd64, %rd11, %rd63;
	shl.b64 	%rd65, %rd64, 2;
	add.s64 	%rd14, %rd2, %rd65;
	or.pred  	%p41, %p39, %p40;
	@%p41 bra 	$L__BB1_47;
	ld.u32 	%r57, [%rd9];
	setp.eq.s32 	%p42, %r57, 2147483647;
	@%p42 bra 	$L__BB1_47;
	add.s32 	%r58, %r57, %r139;
	ld.u32 	%r140, [%rd13+4];
	setp.ge.s32 	%p43, %r58, %r140;
	@%p43 bra 	$L__BB1_47;
	st.u32 	[%rd13+4], %r58;
	st.global.u32 	[%rd14+4], %r196;
$L__BB1_47:
	ld.global.u32 	%r141, [%rd10+8];
	ld.u8 	%rs15, [%rd12+2];
	setp.ne.s16 	%p44, %rs15, 0;
	setp.eq.s32 	%p45, %r141, 0;
	or.pred  	%p46, %p44, %p45;
	@%p46 bra 	$L__BB1_51;
	ld.u32 	%r60, [%rd9];
	setp.eq.s32 	%p47, %r60, 2147483647;
	@%p47 bra 	$L__BB1_51;
	add.s32 	%r61, %r60, %r141;
	ld.u32 	%r142, [%rd13+8];
	setp.ge.s32 	%p48, %r61, %r142;
	@%p48 bra 	$L__BB1_51;
	st.u32 	[%rd13+8], %r61;
	st.global.u32 	[%rd14+8], %r196;
$L__BB1_51:
	ld.global.u32 	%r143, [%rd10+12];
	ld.u8 	%rs16, [%rd12+3];
	setp.ne.s16 	%p49, %rs16, 0;
	setp.eq.s32 	%p50, %r143, 0;
	or.pred  	%p51, %p49, %p50;
	@%p51 bra 	$L__BB1_55;
	ld.u32 	%r63, [%rd9];
	setp.eq.s32 	%p52, %r63, 2147483647;
	@%p52 bra 	$L__BB1_55;
	add.s32 	%r64, %r63, %r143;
	ld.u32 	%r144, [%rd13+12];
	setp.ge.s32 	%p53, %r64, %r144;
	@%p53 bra 	$L__BB1_55;
	st.u32 	[%rd13+12], %r64;
	st.global.u32 	[%rd14+12], %r196;
$L__BB1_55:
	cvt.u32.u64 	%r145, %rd11;
	add.s32 	%r212, %r145, 4;
	setp.ne.s32 	%p54, %r212, %r15;
	mov.u32 	%r213, %r15;
	@%p54 bra 	$L__BB1_39;
$L__BB1_56:
	setp.eq.s32 	%p55, %r14, 0;
	@%p55 bra 	$L__BB1_71;
	ld.param.u64 	%rd90, [_Z19batchDijkstraKernelPiS_S_iii_param_0];
	add.s32 	%r146, %r213, %r51;
	cvta.to.global.u64 	%rd66, %rd90;
	mul.wide.s32 	%rd67, %r146, 4;
	add.s64 	%rd15, %rd66, %rd67;
	ld.global.u32 	%r147, [%rd15];
	cvt.u64.u32 	%rd68, %r213;
	add.s64 	%rd16, %rd32, %rd68;
	ld.u8 	%rs17, [%rd16];
	setp.ne.s16 	%p56, %rs17, 0;
	setp.eq.s32 	%p57, %r147, 0;
	mul.wide.u32 	%rd69, %r213, 4;
	add.s64 	%rd17, %rd31, %rd69;
	or.pred  	%p58, %p56, %p57;
	@%p58 bra 	$L__BB1_61;
	ld.u32 	%r68, [%rd9];
	setp.eq.s32 	%p59, %r68, 2147483647;
	@%p59 bra 	$L__BB1_61;
	add.s32 	%r69, %r68, %r147;
	ld.u32 	%r148, [%rd17];
	setp.ge.s32 	%p60, %r69, %r148;
	@%p60 bra 	$L__BB1_61;
	st.u32 	[%rd17], %r69;
	add.s32 	%r149, %r213, %r13;
	mul.wide.s32 	%rd70, %r149, 4;
	add.s64 	%rd71, %rd2, %rd70;
	st.global.u32 	[%rd71], %r196;
$L__BB1_61:
	setp.eq.s32 	%p61, %r14, 1;
	@%p61 bra 	$L__BB1_71;
	ld.global.u32 	%r150, [%rd15+4];
	ld.u8 	%rs18, [%rd16+1];
	setp.ne.s16 	%p62, %rs18, 0;
	setp.eq.s32 	%p63, %r150, 0;
	add.s64 	%rd74, %rd68, %rd72;
	shl.b64 	%rd75, %rd74, 2;
	add.s64 	%rd18, %rd2, %rd75;
	or.pred  	%p64, %p62, %p63;
	@%p64 bra 	$L__BB1_66;
	ld.u32 	%r71, [%rd9];
	setp.eq.s32 	%p65, %r71, 2147483647;
	@%p65 bra 	$L__BB1_66;
	add.s32 	%r72, %r71, %r150;
	ld.u32 	%r151, [%rd17+4];
	setp.ge.s32 	%p66, %r72, %r151;
	@%p66 bra 	$L__BB1_66;
	st.u32 	[%rd17+4], %r72;
	st.global.u32 	[%rd18+4], %r196;
$L__BB1_66:
	setp.eq.s32 	%p67, %r14, 2;
	@%p67 bra 	$L__BB1_71;
	ld.global.u32 	%r152, [%rd15+8];
	ld.u8 	%rs19, [%rd16+2];
	setp.ne.s16 	%p68, %rs19, 0;
	setp.eq.s32 	%p69, %r152, 0;
	or.pred  	%p70, %p68, %p69;
	@%p70 bra 	$L__BB1_71;
	ld.u32 	%r74, [%rd9];
	setp.eq.s32 	%p71, %r74, 2147483647;
	@%p71 bra 	$L__BB1_71;
	add.s32 	%r75, %r74, %r152;
	ld.u32 	%r153, [%rd17+8];
	setp.ge.s32 	%p72, %r75, %r153;
	@%p72 bra 	$L__BB1_71;
	st.u32 	[%rd17+8], %r75;
	st.global.u32 	[%rd18+8], %r196;
$L__BB1_71:
	add.s32 	%r191, %r16, 1;
	add.s32 	%r154, %r98, -2;
	setp.ne.s32 	%p73, %r16, %r154;
	@%p73 bra 	$L__BB1_16;
$L__BB1_72:
	setp.lt.s32 	%p74, %r98, 1;
	@%p74 bra 	$L__BB1_85;
	mul.lo.s32 	%r77, %r2, %r98;
	and.b32  	%r78, %r98, 15;
	setp.lt.u32 	%p75, %r98, 16;
	mov.b32 	%r217, 0;
	@%p75 bra 	$L__BB1_76;
	and.b32  	%r217, %r98, 2147483632;
	neg.s32 	%r215, %r217;
	add.s64 	%rd91, %rd31, 32;
	add.s64 	%rd20, %rd1, 32;
	mov.u32 	%r214, %r77;
$L__BB1_75:
	.pragma "nounroll";
	mul.wide.s32 	%rd76, %r214, 4;
	add.s64 	%rd77, %rd20, %rd76;
	ld.u32 	%r156, [%rd91+-32];
	st.global.u32 	[%rd77+-32], %r156;
	ld.u32 	%r157, [%rd91+-28];
	st.global.u32 	[%rd77+-28], %r157;
	ld.u32 	%r158, [%rd91+-24];
	st.global.u32 	[%rd77+-24], %r158;
	ld.u32 	%r159, [%rd91+-20];
	st.global.u32 	[%rd77+-20], %r159;
	ld.u32 	%r160, [%rd91+-16];
	st.global.u32 	[%rd77+-16], %r160;
	ld.u32 	%r161, [%rd91+-12];
	st.global.u32 	[%rd77+-12], %r161;
	ld.u32 	%r162, [%rd91+-8];
	st.global.u32 	[%rd77+-8], %r162;
	ld.u32 	%r163, [%rd91+-4];
	st.global.u32 	[%rd77+-4], %r163;
	ld.u32 	%r164, [%rd91];
	st.global.u32 	[%rd77], %r164;
	ld.u32 	%r165, [%rd91+4];
	st.global.u32 	[%rd77+4], %r165;
	ld.u32 	%r166, [%rd91+8];
	st.global.u32 	[%rd77+8], %r166;
	ld.u32 	%r167, [%rd91+12];
	st.global.u32 	[%rd77+12], %r167;
	ld.u32 	%r168, [%rd91+16];
	st.global.u32 	[%rd77+16], %r168;
	ld.u32 	%r169, [%rd91+20];
	st.global.u32 	[%rd77+20], %r169;
	ld.u32 	%r170, [%rd91+24];
	st.global.u32 	[%rd77+24], %r170;
	ld.u32 	%r171, [%rd91+28];
	st.global.u32 	[%rd77+28], %r171;
	add.s32 	%r215, %r215, 16;
	add.s64 	%rd91, %rd91, 64;
	add.s32 	%r214, %r214, 16;
	setp.ne.s32 	%p76, %r215, 0;
	@%p76 bra 	$L__BB1_75;
$L__BB1_76:
	setp.eq.s32 	%p77, %r78, 0;
	@%p77 bra 	$L__BB1_85;
	and.b32  	%r86, %r98, 7;
	setp.lt.u32 	%p78, %r78, 8;
	@%p78 bra 	$L__BB1_79;
	mul.wide.u32 	%rd78, %r217, 4;
	add.s64 	%rd79, %rd31, %rd78;
	ld.u32 	%r172, [%rd79];
	add.s32 	%r173, %r217, %r77;
	mul.wide.s32 	%rd80, %r173, 4;
	add.s64 	%rd81, %rd1, %rd80;
	st.global.u32 	[%rd81], %r172;
	ld.u32 	%r174, [%rd79+4];
	st.global.u32 	[%rd81+4], %r174;
	ld.u32 	%r175, [%rd79+8];
	st.global.u32 	[%rd81+8], %r175;
	ld.u32 	%r176, [%rd79+12];
	st.global.u32 	[%rd81+12], %r176;
	ld.u32 	%r177, [%rd79+16];
	st.global.u32 	[%rd81+16], %r177;
	ld.u32 	%r178, [%rd79+20];
	st.global.u32 	[%rd81+20], %r178;
	ld.u32 	%r179, [%rd79+24];
	st.global.u32 	[%rd81+24], %r179;
	ld.u32 	%r180, [%rd79+28];
	st.global.u32 	[%rd81+28], %r180;
	add.s32 	%r217, %r217, 8;
$L__BB1_79:
	setp.eq.s32 	%p79, %r86, 0;
	@%p79 bra 	$L__BB1_85;
	and.b32  	%r89, %r98, 3;
	setp.lt.u32 	%p80, %r86, 4;
	@%p80 bra 	$L__BB1_82;
	mul.wide.u32 	%rd82, %r217, 4;
	add.s64 	%rd83, %rd31, %rd82;
	ld.u32 	%r181, [%rd83];
	add.s32 	%r182, %r217, %r77;
	mul.wide.s32 	%rd84, %r182, 4;
	add.s64 	%rd85, %rd1, %rd84;
	st.global.u32 	[%rd85], %r181;
	ld.u32 	%r183, [%rd83+4];
	st.global.u32 	[%rd85+4], %r183;
	ld.u32 	%r184, [%rd83+8];
	st.global.u32 	[%rd85+8], %r184;
	ld.u32 	%r185, [%rd83+12];
	st.global.u32 	[%rd85+12], %r185;
	add.s32 	%r217, %r217, 4;
$L__BB1_82:
	setp.eq.s32 	%p81, %r89, 0;
	@%p81 bra 	$L__BB1_85;
	add.s32 	%r220, %r217, %r77;
	mul.wide.u32 	%rd86, %r217, 4;
	add.s64 	%rd92, %rd31, %rd86;
	neg.s32 	%r219, %r89;
$L__BB1_84:
	.pragma "nounroll";
	mul.wide.s32 	%rd87, %r220, 4;
	add.s64 	%rd88, %rd1, %rd87;
	ld.u32 	%r186, [%rd92];
	st.global.u32 	[%rd88], %r186;
	add.s32 	%r220, %r220, 1;
	add.s64 	%rd92, %rd92, 4;
	add.s32 	%r219, %r219, 1;
	setp.ne.s32 	%p82, %r219, 0;
	@%p82 bra 	$L__BB1_84;
$L__BB1_85:
	{ // callseq 2, 0
	.param .b64 param0;
	st.param.b64 	[param0], %rd31;
	call.uni 
	free, 
	(
	param0
	);
	} // callseq 2
	{ // callseq 3, 0
	.param .b64 param0;
	st.param.b64 	[param0], %rd32;
	call.uni 
	free, 
	(
	param0
	);
	} // callseq 3
$L__BB1_86:
	ret;

}
	// .globl	_Z24computePathLengthsKernelPiS_iii
.visible .entry _Z24computePathLengthsKernelPiS_iii(
	.param .u64 .ptr .align 1 _Z24computePathLengthsKernelPiS_iii_param_0,
	.param .u64 .ptr .align 1 _Z24computePathLengthsKernelPiS_iii_param_1,
	.param .u32 _Z24computePathLengthsKernelPiS_iii_param_2,
	.param .u32 _Z24computePathLengthsKernelPiS_iii_param_3,
	.param .u32 _Z24computePathLengthsKernelPiS_iii_param_4
)
{
	.reg .pred 	%p<12>;
	.reg .b32 	%r<30>;
	.reg .b64 	%rd<19>;

	ld.param.u64 	%rd3, [_Z24computePathLengthsKernelPiS_iii_param_0];
	ld.param.u64 	%rd4, [_Z24computePathLengthsKernelPiS_iii_param_1];
	ld.param.u32 	%r10, [_Z24computePathLengthsKernelPiS_iii_param_2];
	ld.param.u32 	%r11, [_Z24computePathLengthsKernelPiS_iii_param_3];
	ld.param.u32 	%r12, [_Z24computePathLengthsKernelPiS_iii_param_4];
	cvta.to.global.u64 	%rd1, %rd4;
	cvta.to.global.u64 	%rd2, %rd3;
	mov.u32 	%r13, %ctaid.x;
	mov.u32 	%r14, %ntid.x;
	mov.u32 	%r15, %tid.x;
	mad.lo.s32 	%r1, %r13, %r14, %r15;
	mul.lo.s32 	%r16, %r12, %r10;
	setp.ge.s32 	%p1, %r1, %r16;
	@%p1 bra 	$L__BB2_12;
	div.s32 	%r17, %r1, %r10;
	add.s32 	%r2, %r17, %r11;
	mul.lo.s32 	%r18, %r17, %r10;
	sub.s32 	%r29, %r1, %r18;
	setp.ge.s32 	%p2, %r2, %r10;
	setp.lt.s32 	%p3, %r10, 0;
	or.pred  	%p4, %p3, %p2;
	@%p4 bra 	$L__BB2_12;
	setp.ne.s32 	%p5, %r2, %r29;
	@%p5 bra 	$L__BB2_4;
	mad.lo.s32 	%r26, %r2, %r10, %r2;
	mul.wide.s32 	%rd17, %r26, 4;
	add.s64 	%rd18, %rd1, %rd17;
	mov.b32 	%r27, 1;
	st.global.u32 	[%rd18], %r27;
	bra.uni 	$L__BB2_12;
$L__BB2_4:
	mul.lo.s32 	%r4, %r2, %r10;
	add.s32 	%r5, %r4, %r29;
	mul.wide.s32 	%rd5, %r5, 4;
	add.s64 	%rd6, %rd2, %rd5;
	ld.global.u32 	%r19, [%rd6];
	setp.eq.s32 	%p6, %r19, -1;
	@%p6 bra 	$L__BB2_13;
	mov.b32 	%r28, 0;
$L__BB2_6:
	setp.eq.s32 	%p7, %r29, -1;
	setp.eq.s32 	%p8, %r29, %r2;
	or.pred  	%p9, %p7, %p8;
	@%p9 bra 	$L__BB2_9;
	add.s32 	%r8, %r28, 1;
	add.s32 	%r23, %r29, %r4;
	mul.wide.s32 	%rd11, %r23, 4;
	add.s64 	%rd12, %rd2, %rd11;
	ld.global.u32 	%r29, [%rd12];
	setp.ne.s32 	%p11, %r28, %r10;
	mov.u32 	%r28, %r8;
	@%p11 bra 	$L__BB2_6;
	add.s64 	%rd14, %rd1, %rd5;
	mov.b32 	%r24, 0;
	st.global.u32 	[%rd14], %r24;
	bra.uni 	$L__BB2_12;
$L__BB2_9:
	setp.ne.s32 	%p10, %r29, %r2;
	@%p10 bra 	$L__BB2_11;
	add.s32 	%r22, %r28, 1;
	add.s64 	%rd10, %rd1, %rd5;
	st.global.u32 	[%rd10], %r22;
	bra.uni 	$L__BB2_12;
$L__BB2_11:
	add.s64 	%rd8, %rd1, %rd5;
	mov.b32 	%r21, 0;
	st.global.u32 	[%rd8], %r21;
$L__BB2_12:
	ret;
$L__BB2_13:
	add.s64 	%rd16, %rd1, %rd5;
	mov.b32 	%r25, 0;
	st.global.u32 	[%rd16], %r25;
	bra.uni 	$L__BB2_12;

}
	// .globl	_Z22evaluateSheltersKernelPiS_S_Pfiiiibi
.visible .entry _Z22evaluateSheltersKernelPiS_S_Pfiiiibi(
	.param .u64 .ptr .align 1 _Z22evaluateSheltersKernelPiS_S_Pfiiiibi_param_0,
	.param .u64 .ptr .align 1 _Z22evaluateSheltersKernelPiS_S_Pfiiiibi_param_1,
	.param .u64 .ptr .align 1 _Z22evaluateSheltersKernelPiS_S_Pfiiiibi_param_2,
	.param .u64 .ptr .align 1 _Z22evaluateSheltersKernelPiS_S_Pfiiiibi_param_3,
	.param .u32 _Z22evaluateSheltersKernelPiS_S_Pfiiiibi_param_4,
	.param .u32 _Z22evaluateSheltersKernelPiS_S_Pfiiiibi_param_5,
	.param .u32 _Z22evaluateSheltersKernelPiS_S_Pfiiiibi_param_6,
	.param .u32 _Z22evaluateSheltersKernelPiS_S_Pfiiiibi_param_7,
	.param .u8 _Z22evaluateSheltersKernelPiS_S_Pfiiiibi_param_8,
	.param .u32 _Z22evaluateSheltersKernelPiS_S_Pfiiiibi_param_9
)
{
	.reg .pred 	%p<7>;
	.reg .b16 	%rs<2>;
	.reg .b32 	%r<19>;
	.reg .b32 	%f<5>;
	.reg .b64 	%rd<22>;

	ld.param.u64 	%rd3, [_Z22evaluateSheltersKernelPiS_S_Pfiiiibi_param_0];
	ld.param.u64 	%rd4, [_Z22evaluateSheltersKernelPiS_S_Pfiiiibi_param_1];
	ld.param.u64 	%rd5, [_Z22evaluateSheltersKernelPiS_S_Pfiiiibi_param_2];
	ld.param.u64 	%rd6, [_Z22evaluateSheltersKernelPiS_S_Pfiiiibi_param_3];
	ld.param.u32 	%r4, [_Z22evaluateSheltersKernelPiS_S_Pfiiiibi_param_4];
	ld.param.u32 	%r5, [_Z22evaluateSheltersKernelPiS_S_Pfiiiibi_param_5];
	ld.param.u32 	%r8, [_Z22evaluateSheltersKernelPiS_S_Pfiiiibi_param_6];
	ld.param.u32 	%r6, [_Z22evaluateSheltersKernelPiS_S_Pfiiiibi_param_7];
	ld.param.s8 	%rs1, [_Z22evaluateSheltersKernelPiS_S_Pfiiiibi_param_8];
	ld.param.u32 	%r7, [_Z22evaluateSheltersKernelPiS_S_Pfiiiibi_param_9];
	cvta.to.global.u64 	%rd1, %rd6;
	mov.u32 	%r9, %ctaid.x;
	mov.u32 	%r10, %ntid.x;
	mov.u32 	%r11, %tid.x;
	mad.lo.s32 	%r1, %r9, %r10, %r11;
	setp.ge.s32 	%p1, %r1, %r8;
	@%p1 bra 	$L__BB3_8;
	cvta.to.global.u64 	%rd7, %rd4;
	cvta.to.global.u64 	%rd8, %rd3;
	mul.wide.s32 	%rd9, %r1, 4;
	add.s64 	%rd2, %rd8, %rd9;
	add.s64 	%rd10, %rd7, %rd9;
	ld.global.u32 	%r2, [%rd10];
	setp.gt.s32 	%p2, %r2, 0;
	@%p2 bra 	$L__BB3_3;
	add.s64 	%rd21, %rd1, %rd9;
	mov.b32 	%r18, -1082130432;
	st.global.u32 	[%rd21], %r18;
	bra.uni 	$L__BB3_8;
$L__BB3_3:
	ld.global.u32 	%r12, [%rd2];
	mad.lo.s32 	%r13, %r7, %r4, %r12;
	cvta.to.global.u64 	%rd11, %rd5;
	mul.wide.s32 	%rd12, %r13, 4;
	add.s64 	%rd13, %rd11, %rd12;
	ld.global.u32 	%r14, [%rd13];
	setp.eq.s16 	%p3, %rs1, 0;
	setp.le.s32 	%p4, %r14, %r6;
	or.pred  	%p5, %p3, %p4;
	@%p5 bra 	$L__BB3_5;
	add.s64 	%rd19, %rd1, %rd9;
	mov.b32 	%r17, -1082130432;
	st.global.u32 	[%rd19], %r17;
	bra.uni 	$L__BB3_8;
$L__BB3_5:
	setp.ne.s32 	%p6, %r14, 2147483647;
	@%p6 bra 	$L__BB3_7;
	add.s64 	%rd17, %rd1, %rd9;
	mov.b32 	%r16, -1082130432;
	st.global.u32 	[%rd17], %r16;
	bra.uni 	$L__BB3_8;
$L__BB3_7:
	min.s32 	%r15, %r5, %r2;
	cvt.rn.f32.s32 	%f1, %r15;
	cvt.rn.f32.s32 	%f2, %r14;
	fma.rn.f32 	%f3, %f2, 0f3DCCCCCD, 0f3F800000;
	div.rn.f32 	%f4, %f1, %f3;
	add.s64 	%rd15, %rd1, %rd9;
	st.global.f32 	[%rd15], %f4;
$L__BB3_8:
	ret;

}


// ===== COMPILED SASS (sm_100) =====

	.target	sm_100

	.elftype	@"ET_EXEC"


//--------------------- .note.nv.tkinfo           --------------------------
	.section	.note.nv.tkinfo,"",@"SHT_NOTE"
	.sectionflags	@"SHF_NOTE_NV_TKINFO"
	.tkinfo
        /*0018*/ 	.word	0x00000002
        /*0030*/ 	.string	""
        /*0030*/ 	.string	"ptxas"
        /*0030*/ 	.string	"Cuda compilation tools, release 13.0, V13.0.88"
        /*0030*/ 	.string	"Build cuda_13.0.r13.0/compiler.36424714_0"
        /*0030*/ 	.string	"-arch sm_100 -m 64 "



//--------------------- .note.nv.cuinfo           --------------------------
	.section	.note.nv.cuinfo,"",@"SHT_NOTE"
	.sectionflags	@"SHF_NOTE_NV_CUINFO"
        /*0018*/ 	.short	0x0002
        /*001a*/ 	.short	0x0064
        /*001c*/ 	.short	0x0082
	.zero		2


//--------------------- .nv.info                  --------------------------
	.section	.nv.info,"",@"SHT_CUDA_INFO"
	.align	4


	//----- nvinfo : EIATTR_REGCOUNT
	.align		4
        /*0000*/ 	.byte	0x04, 0x2f
        /*0002*/ 	.short	(.L_1 - .L_0)
	.align		4
.L_0:
        /*0004*/ 	.word	index@(_Z25initializeDistancesKernelPii)
        /*0008*/ 	.word	0x0000000c


	//----- nvinfo : EIATTR_FRAME_SIZE
	.align		4
.L_1:
        /*000c*/ 	.byte	0x04, 0x11
        /*000e*/ 	.short	(.L_3 - .L_2)
	.align		4
.L_2:
        /*0010*/ 	.word	index@(_Z25initializeDistancesKernelPii)
        /*0014*/ 	.word	0x00000000


	//----- nvinfo : EIATTR_REGCOUNT
	.align		4
.L_3:
        /*0018*/ 	.byte	0x04, 0x2f
        /*001a*/ 	.short	(.L_5 - .L_4)
	.align		4
.L_4:
        /*001c*/ 	.word	index@(_Z19batchDijkstraKernelPiS_S_iii)
        /*0020*/ 	.word	0x00000020


	//----- nvinfo : EIATTR_FRAME_SIZE
	.align		4
.L_5:
        /*0024*/ 	.byte	0x04, 0x11
        /*0026*/ 	.short	(.L_7 - .L_6)
	.align		4
.L_6:
        /*0028*/ 	.word	index@(_Z19batchDijkstraKernelPiS_S_iii)
        /*002c*/ 	.word	0x00000000


	//----- nvinfo : EIATTR_REGCOUNT
	.align		4
.L_7:
        /*0030*/ 	.byte	0x04, 0x2f
        /*0032*/ 	.short	(.L_9 - .L_8)
	.align		4
.L_8:
        /*0034*/ 	.word	index@(_Z24computePathLengthsKernelPiS_iii)
        /*0038*/ 	.word	0x0000000c


	//----- nvinfo : EIATTR_FRAME_SIZE
	.align		4
.L_9:
        /*003c*/ 	.byte	0x04, 0x11
        /*003e*/ 	.short	(.L_11 - .L_10)
	.align		4
.L_10:
        /*0040*/ 	.word	index@(_Z24computePathLengthsKernelPiS_iii)
        /*0044*/ 	.word	0x00000000


	//----- nvinfo : EIATTR_REGCOUNT
	.align		4
.L_11:
        /*0048*/ 	.byte	0x04, 0x2f
        /*004a*/ 	.short	(.L_13 - .L_12)
	.align		4
.L_12:
        /*004c*/ 	.word	index@(_Z22evaluateSheltersKernelPiS_S_Pfiiiibi)
        /*0050*/ 	.word	0x00000010


	//----- nvinfo : EIATTR_FRAME_SIZE
	.align		4
.L_13:
        /*0054*/ 	.byte	0x04, 0x11
        /*0056*/ 	.short	(.L_15 - .L_14)
	.align		4
.L_14:
        /*0058*/ 	.word	index@($__internal_0_$__cuda_sm3x_div_rn_noftz_f32_slowpath)
        /*005c*/ 	.word	0x00000000


	//----- nvinfo : EIATTR_FRAME_SIZE
	.align		4
.L_15:
        /*0060*/ 	.byte	0x04, 0x11
        /*0062*/ 	.short	(.L_17 - .L_16)
	.align		4
.L_16:
        /*0064*/ 	.word	index@(_Z22evaluateSheltersKernelPiS_S_Pfiiiibi)
        /*0068*/ 	.word	0x00000000


	//----- nvinfo : EIATTR_MIN_STACK_SIZE
	.align		4
.L_17:
        /*006c*/ 	.byte	0x04, 0x12
        /*006e*/ 	.short	(.L_19 - .L_18)
	.align		4
.L_18:
        /*0070*/ 	.word	index@(_Z22evaluateSheltersKernelPiS_S_Pfiiiibi)
        /*0074*/ 	.word	0x00000000


	//----- nvinfo : EIATTR_MIN_STACK_SIZE
	.align		4
.L_19:
        /*0078*/ 	.byte	0x04, 0x12
        /*007a*/ 	.short	(.L_21 - .L_20)
	.align		4
.L_20:
        /*007c*/ 	.word	index@(_Z24computePathLengthsKernelPiS_iii)
        /*0080*/ 	.word	0x00000000


	//----- nvinfo : EIATTR_MIN_STACK_SIZE
	.align		4
.L_21:
        /*0084*/ 	.byte	0x04, 0x12
        /*0086*/ 	.short	(.L_23 - .L_22)
	.align		4
.L_22:
        /*0088*/ 	.word	index@(_Z19batchDijkstraKernelPiS_S_iii)
        /*008c*/ 	.word	0x00000000


	//----- nvinfo : EIATTR_MIN_STACK_SIZE
	.align		4
.L_23:
        /*0090*/ 	.byte	0x04, 0x12
        /*0092*/ 	.short	(.L_25 - .L_24)
	.align		4
.L_24:
        /*0094*/ 	.word	index@(_Z25initializeDistancesKernelPii)
        /*0098*/ 	.word	0x00000000
.L_25:


//--------------------- .nv.compat                --------------------------
	.section	.nv.compat,"",@"SHT_CUDA_COMPAT_INFO"
	.align	4
        /*0000*/ 	.byte	0x02, 0x09, 0x00, 0x00, 0x02, 0x02, 0x01, 0x00, 0x02, 0x05, 0x05, 0x00, 0x03, 0x07, 0x01, 0x01
        /*0010*/ 	.byte	0x02, 0x03, 0x00, 0x00, 0x02, 0x06, 0x01, 0x00, 0x04, 0x0b, 0x08, 0x00, 0x01, 0x00, 0x00, 0x00
        /*0020*/ 	.byte	0x00, 0x00, 0x00, 0x00


//--------------------- .nv.info._Z22evaluateSheltersKernelPiS_S_Pfiiiibi --------------------------
	.section	.nv.info._Z22evaluateSheltersKernelPiS_S_Pfiiiibi,"",@"SHT_CUDA_INFO"
	.sectionflags	@""
	.align	4


	//----- nvinfo : EIATTR_CUDA_API_VERSION
	.align		4
        /*0000*/ 	.byte	0x04, 0x37
        /*0002*/ 	.short	(.L_27 - .L_26)
.L_26:
        /*0004*/ 	.word	0x00000082


	//----- nvinfo : EIATTR_KPARAM_INFO
	.align		4
.L_27:
        /*0008*/ 	.byte	0x04, 0x17
        /*000a*/ 	.short	(.L_29 - .L_28)
.L_28:
        /*000c*/ 	.word	0x00000000
        /*0010*/ 	.short	0x0009
        /*0012*/ 	.short	0x0034
        /*0014*/ 	.byte	0x00, 0xf0, 0x11, 0x00


	//----- nvinfo : EIATTR_KPARAM_INFO
	.align		4
.L_29:
        /*0018*/ 	.byte	0x04, 0x17
        /*001a*/ 	.short	(.L_31 - .L_30)
.L_30:
        /*001c*/ 	.word	0x00000000
        /*0020*/ 	.short	0x0008
        /*0022*/ 	.short	0x0030
        /*0024*/ 	.byte	0x00, 0xf0, 0x05, 0x00


	//----- nvinfo : EIATTR_KPARAM_INFO
	.align		4
.L_31:
        /*0028*/ 	.byte	0x04, 0x17
        /*002a*/ 	.short	(.L_33 - .L_32)
.L_32:
        /*002c*/ 	.word	0x00000000
        /*0030*/ 	.short	0x0007
        /*0032*/ 	.short	0x002c
        /*0034*/ 	.byte	0x00, 0xf0, 0x11, 0x00


	//----- nvinfo : EIATTR_KPARAM_INFO
	.align		4
.L_33:
        /*0038*/ 	.byte	0x04, 0x17
        /*003a*/ 	.short	(.L_35 - .L_34)
.L_34:
        /*003c*/ 	.word	0x00000000
        /*0040*/ 	.short	0x0006
        /*0042*/ 	.short	0x0028
        /*0044*/ 	.byte	0x00, 0xf0, 0x11, 0x00


	//----- nvinfo : EIATTR_KPARAM_INFO
	.align		4
.L_35:
        /*0048*/ 	.byte	0x04, 0x17
        /*004a*/ 	.short	(.L_37 - .L_36)
.L_36:
        /*004c*/ 	.word	0x00000000
        /*0050*/ 	.short	0x0005
        /*0052*/ 	.short	0x0024
        /*0054*/ 	.byte	0x00, 0xf0, 0x11, 0x00


	//----- nvinfo : EIATTR_KPARAM_INFO
	.align		4
.L_37:
        /*0058*/ 	.byte	0x04, 0x17
        /*005a*/ 	.short	(.L_39 - .L_38)
.L_38:
        /*005c*/ 	.word	0x00000000
        /*0060*/ 	.short	0x0004
        /*0062*/ 	.short	0x0020
        /*0064*/ 	.byte	0x00, 0xf0, 0x11, 0x00


	//----- nvinfo : EIATTR_KPARAM_INFO
	.align		4
.L_39:
        /*0068*/ 	.byte	0x04, 0x17
        /*006a*/ 	.short	(.L_41 - .L_40)
.L_40:
        /*006c*/ 	.word	0x00000000
        /*0070*/ 	.short	0x0003
        /*0072*/ 	.short	0x0018
        /*0074*/ 	.byte	0x00, 0xf5, 0x21, 0x00


	//----- nvinfo : EIATTR_KPARAM_INFO
	.align		4
.L_41:
        /*0078*/ 	.byte	0x04, 0x17
        /*007a*/ 	.short	(.L_43 - .L_42)
.L_42:
        /*007c*/ 	.word	0x00000000
        /*0080*/ 	.short	0x0002
        /*0082*/ 	.short	0x0010
        /*0084*/ 	.byte	0x00, 0xf5, 0x21, 0x00


	//----- nvinfo : EIATTR_KPARAM_INFO
	.align		4
.L_43:
        /*0088*/ 	.byte	0x04, 0x17
        /*008a*/ 	.short	(.L_45 - .L_44)
.L_44:
        /*008c*/ 	.word	0x00000000
        /*0090*/ 	.short	0x0001
        /*0092*/ 	.short	0x0008
        /*0094*/ 	.byte	0x00, 0xf5, 0x21, 0x00


	//----- nvinfo : EIATTR_KPARAM_INFO
	.align		4
.L_45:
        /*0098*/ 	.byte	0x04, 0x17
        /*009a*/ 	.short	(.L_47 - .L_46)
.L_46:
        /*009c*/ 	.word	0x00000000
        /*00a0*/ 	.short	0x0000
        /*00a2*/ 	.short	0x0000
        /*00a4*/ 	.byte	0x00, 0xf5, 0x21, 0x00


	//----- nvinfo : EIATTR_SPARSE_MMA_MASK
	.align		4
.L_47:
        /*00a8*/ 	.byte	0x03, 0x50
        /*00aa*/ 	.short	0x0000


	//----- nvinfo : EIATTR_MAXREG_COUNT
	.align		4
        /*00ac*/ 	.byte	0x03, 0x1b
        /*00ae*/ 	.short	0x00ff


	//----- nvinfo : EIATTR_MERCURY_ISA_VERSION
	.align		4
        /*00b0*/ 	.byte	0x03, 0x5f
        /*00b2*/ 	.short	0x0101


	//----- nvinfo : EIATTR_VRC_CTA_INIT_COUNT
	.align		4
        /*00b4*/ 	.byte	0x02, 0x4a
	.zero		1
	.zero		1


	//----- nvinfo : EIATTR_EXIT_INSTR_OFFSETS
	.align		4
        /*00b8*/ 	.byte	0x04, 0x1c
        /*00ba*/ 	.short	(.L_49 - .L_48)


	//   ....[0]....
.L_48:
        /*00bc*/ 	.word	0x00000070


	//   ....[1]....
        /*00c0*/ 	.word	0x00000120


	//   ....[2]....
        /*00c4*/ 	.word	0x00000240


	//   ....[3]....
        /*00c8*/ 	.word	0x000002a0


	//   ....[4]....
        /*00cc*/ 	.word	0x00000410


	//----- nvinfo : EIATTR_CRS_STACK_SIZE
	.align		4
.L_49:
        /*00d0*/ 	.byte	0x04, 0x1e
        /*00d2*/ 	.short	(.L_51 - .L_50)
.L_50:
        /*00d4*/ 	.word	0x00000000


	//----- nvinfo : EIATTR_CBANK_PARAM_SIZE
	.align		4
.L_51:
        /*00d8*/ 	.byte	0x03, 0x19
        /*00da*/ 	.short	0x0038


	//----- nvinfo : EIATTR_PARAM_CBANK
	.align		4
        /*00dc*/ 	.byte	0x04, 0x0a
        /*00de*/ 	.short	(.L_53 - .L_52)
	.align		4
.L_52:
        /*00e0*/ 	.word	index@(.nv.constant0._Z22evaluateSheltersKernelPiS_S_Pfiiiibi)
        /*00e4*/ 	.short	0x0380
        /*00e6*/ 	.short	0x0038


	//----- nvinfo : EIATTR_SW_WAR
	.align		4
.L_53:
        /*00e8*/ 	.byte	0x04, 0x36
        /*00ea*/ 	.short	(.L_55 - .L_54)
.L_54:
        /*00ec*/ 	.word	0x00000008
.L_55:


//--------------------- .nv.info._Z24computePathLengthsKernelPiS_iii --------------------------
	.section	.nv.info._Z24computePathLengthsKernelPiS_iii,"",@"SHT_CUDA_INFO"
	.sectionflags	@""
	.align	4


	//----- nvinfo : EIATTR_CUDA_API_VERSION
	.align		4
        /*0000*/ 	.byte	0x04, 0x37
        /*0002*/ 	.short	(.L_57 - .L_56)
.L_56:
        /*0004*/ 	.word	0x00000082


	//----- nvinfo : EIATTR_KPARAM_INFO
	.align		4
.L_57:
        /*0008*/ 	.byte	0x04, 0x17
        /*000a*/ 	.short	(.L_59 - .L_58)
.L_58:
        /*000c*/ 	.word	0x00000000
        /*0010*/ 	.short	0x0004
        /*0012*/ 	.short	0x0018
        /*0014*/ 	.byte	0x00, 0xf0, 0x11, 0x00


	//----- nvinfo : EIATTR_KPARAM_INFO
	.align		4
.L_59:
        /*0018*/ 	.byte	0x04, 0x17
        /*001a*/ 	.short	(.L_61 - .L_60)
.L_60:
        /*001c*/ 	.word	0x00000000
        /*0020*/ 	.short	0x0003
        /*0022*/ 	.short	0x0014
        /*0024*/ 	.byte	0x00, 0xf0, 0x11, 0x00


	//----- nvinfo : EIATTR_KPARAM_INFO
	.align		4
.L_61:
        /*0028*/ 	.byte	0x04, 0x17
        /*002a*/ 	.short	(.L_63 - .L_62)
.L_62:
        /*002c*/ 	.word	0x00000000
        /*0030*/ 	.short	0x0002
        /*0032*/ 	.short	0x0010
        /*0034*/ 	.byte	0x00, 0xf0, 0x11, 0x00


	//----- nvinfo : EIATTR_KPARAM_INFO
	.align		4
.L_63:
        /*0038*/ 	.byte	0x04, 0x17
        /*003a*/ 	.short	(.L_65 - .L_64)
.L_64:
        /*003c*/ 	.word	0x00000000
        /*0040*/ 	.short	0x0001
        /*0042*/ 	.short	0x0008
        /*0044*/ 	.byte	0x00, 0xf5, 0x21, 0x00


	//----- nvinfo : EIATTR_KPARAM_INFO
	.align		4
.L_65:
        /*0048*/ 	.byte	0x04, 0x17
        /*004a*/ 	.short	(.L_67 - .L_66)
.L_66:
        /*004c*/ 	.word	0x00000000
        /*0050*/ 	.short	0x0000
        /*0052*/ 	.short	0x0000
        /*0054*/ 	.byte	0x00, 0xf5, 0x21, 0x00


	//----- nvinfo : EIATTR_SPARSE_MMA_MASK
	.align		4
.L_67:
        /*0058*/ 	.byte	0x03, 0x50
        /*005a*/ 	.short	0x0000


	//----- nvinfo : EIATTR_MAXREG_COUNT
	.align		4
        /*005c*/ 	.byte	0x03, 0x1b
        /*005e*/ 	.short	0x00ff


	//----- nvinfo : EIATTR_MERCURY_ISA_VERSION
	.align		4
        /*0060*/ 	.byte	0x03, 0x5f
        /*0062*/ 	.short	0x0101


	//----- nvinfo : EIATTR_VRC_CTA_INIT_COUNT
	.align		4
        /*0064*/ 	.byte	0x02, 0x4a
	.zero		1
	.zero		1


	//----- nvinfo : EIATTR_EXIT_INSTR_OFFSETS
	.align		4
        /*0068*/ 	.byte	0x04, 0x1c
        /*006a*/ 	.short	(.L_69 - .L_68)


	//   ....[0]....
.L_68:
        /*006c*/ 	.word	0x00000090


	//   ....[1]....
        /*0070*/ 	.word	0x00000270


	//   ....[2]....
        /*0074*/ 	.word	0x00000300


	//   ....[3]....
        /*0078*/ 	.word	0x00000470


	//   ....[4]....
        /*007c*/ 	.word	0x000004e0


	//   ....[5]....
        /*0080*/ 	.word	0x00000520


	//   ....[6]....
        /*0084*/ 	.word	0x00000560


	//----- nvinfo : EIATTR_CRS_STACK_SIZE
	.align		4
.L_69:
        /*0088*/ 	.byte	0x04, 0x1e
        /*008a*/ 	.short	(.L_71 - .L_70)
.L_70:
        /*008c*/ 	.word	0x00000000


	//----- nvinfo : EIATTR_CBANK_PARAM_SIZE
	.align		4
.L_71:
        /*0090*/ 	.byte	0x03, 0x19
        /*0092*/ 	.short	0x001c


	//----- nvinfo : EIATTR_PARAM_CBANK
	.align		4
        /*0094*/ 	.byte	0x04, 0x0a
        /*0096*/ 	.short	(.L_73 - .L_72)
	.align		4
.L_72:
        /*0098*/ 	.word	index@(.nv.constant0._Z24computePathLengthsKernelPiS_iii)
        /*009c*/ 	.short	0x0380
        /*009e*/ 	.short	0x001c


	//----- nvinfo : EIATTR_SW_WAR
	.align		4
.L_73:
        /*00a0*/ 	.byte	0x04, 0x36
        /*00a2*/ 	.short	(.L_75 - .L_74)
.L_74:
        /*00a4*/ 	.word	0x00000008
.L_75:


//--------------------- .nv.info._Z19batchDijkstraKernelPiS_S_iii --------------------------
	.section	.nv.info._Z19batchDijkstraKernelPiS_S_iii,"",@"SHT_CUDA_INFO"
	.sectionflags	@""
	.align	4


	//----- nvinfo : EIATTR_CUDA_API_VERSION
	.align		4
        /*0000*/ 	.byte	0x04, 0x37
        /*0002*/ 	.short	(.L_77 - .L_76)
.L_76:
        /*0004*/ 	.word	0x00000082


	//----- nvinfo : EIATTR_KPARAM_INFO
	.align		4
.L_77:
        /*0008*/ 	.byte	0x04, 0x17
        /*000a*/ 	.short	(.L_79 - .L_78)
.L_78:
        /*000c*/ 	.word	0x00000000
        /*0010*/ 	.short	0x0005
        /*0012*/ 	.short	0x0020
        /*0014*/ 	.byte	0x00, 0xf0, 0x11, 0x00


	//----- nvinfo : EIATTR_KPARAM_INFO
	.align		4
.L_79:
        /*0018*/ 	.byte	0x04, 0x17
        /*001a*/ 	.short	(.L_81 - .L_80)
.L_80:
        /*001c*/ 	.word	0x00000000
        /*0020*/ 	.short	0x0004
        /*0022*/ 	.short	0x001c
        /*0024*/ 	.byte	0x00, 0xf0, 0x11, 0x00


	//----- nvinfo : EIATTR_KPARAM_INFO
	.align		4
.L_81:
        /*0028*/ 	.byte	0x04, 0x17
        /*002a*/ 	.short	(.L_83 - .L_82)
.L_82:
        /*002c*/ 	.word	0x00000000
        /*0030*/ 	.short	0x0003
        /*0032*/ 	.short	0x0018
        /*0034*/ 	.byte	0x00, 0xf0, 0x11, 0x00


	//----- nvinfo : EIATTR_KPARAM_INFO
	.align		4
.L_83:
        /*0038*/ 	.byte	0x04, 0x17
        /*003a*/ 	.short	(.L_85 - .L_84)
.L_84:
        /*003c*/ 	.word	0x00000000
        /*0040*/ 	.short	0x0002
        /*0042*/ 	.short	0x0010
        /*0044*/ 	.byte	0x00, 0xf5, 0x21, 0x00


	//----- nvinfo : EIATTR_KPARAM_INFO
	.align		4
.L_85:
        /*0048*/ 	.byte	0x04, 0x17
        /*004a*/ 	.short	(.L_87 - .L_86)
.L_86:
        /*004c*/ 	.word	0x00000000
        /*0050*/ 	.short	0x0001
        /*0052*/ 	.short	0x0008
        /*0054*/ 	.byte	0x00, 0xf5, 0x21, 0x00


	//----- nvinfo : EIATTR_KPARAM_INFO
	.align		4
.L_87:
        /*0058*/ 	.byte	0x04, 0x17
        /*005a*/ 	.short	(.L_89 - .L_88)
.L_88:
        /*005c*/ 	.word	0x00000000
        /*0060*/ 	.short	0x0000
        /*0062*/ 	.short	0x0000
        /*0064*/ 	.byte	0x00, 0xf5, 0x21, 0x00


	//----- nvinfo : EIATTR_SPARSE_MMA_MASK
	.align		4
.L_89:
        /*0068*/ 	.byte	0x03, 0x50
        /*006a*/ 	.short	0x0000


	//----- nvinfo : EIATTR_MAXREG_COUNT
	.align		4
        /*006c*/ 	.byte	0x03, 0x1b
        /*006e*/ 	.short	0x00ff


	//----- nvinfo : EIATTR_EXTERNS
	.align		4
        /*0070*/ 	.byte	0x04, 0x0f
        /*0072*/ 	.short	(.L_91 - .L_90)


	//   ....[0]....
	.align		4
.L_90:
        /*0074*/ 	.word	index@(malloc)


	//   ....[1]....
	.align		4
        /*0078*/ 	.word	index@(free)


	//----- nvinfo : EIATTR_MERCURY_ISA_VERSION
	.align		4
.L_91:
        /*007c*/ 	.byte	0x03, 0x5f
        /*007e*/ 	.short	0x0101


	//----- nvinfo : EIATTR_VRC_CTA_INIT_COUNT
	.align		4
        /*0080*/ 	.byte	0x02, 0x4a
	.zero		1
	.zero		1


	//----- nvinfo : EIATTR_SYSCALL_OFFSETS
	.align		4
        /*0084*/ 	.byte	0x04, 0x46
        /*0086*/ 	.short	(.L_93 - .L_92)


	//   ....[0]....
.L_92:
        /*0088*/ 	.word	0x00000160


	//   ....[1]....
        /*008c*/ 	.word	0x000001e0


	//   ....[2]....
        /*0090*/ 	.word	0x00002ab0


	//   ....[3]....
        /*0094*/ 	.word	0x00002b00


	//----- nvinfo : EIATTR_EXIT_INSTR_OFFSETS
	.align		4
.L_93:
        /*0098*/ 	.byte	0x04, 0x1c
        /*009a*/ 	.short	(.L_95 - .L_94)


	//   ....[0]....
.L_94:
        /*009c*/ 	.word	0x00000070


	//   ....[1]....
        /*00a0*/ 	.word	0x000000b0


	//   ....[2]....
        /*00a4*/ 	.word	0x00002b10


	//----- nvinfo : EIATTR_CRS_STACK_SIZE
	.align		4
.L_95:
        /*00a8*/ 	.byte	0x04, 0x1e
        /*00aa*/ 	.short	(.L_97 - .L_96)
.L_96:
        /*00ac*/ 	.word	0x00000000


	//----- nvinfo : EIATTR_CBANK_PARAM_SIZE
	.align		4
.L_97:
        /*00b0*/ 	.byte	0x03, 0x19
        /*00b2*/ 	.short	0x0024


	//----- nvinfo : EIATTR_PARAM_CBANK
	.align		4
        /*00b4*/ 	.byte	0x04, 0x0a
        /*00b6*/ 	.short	(.L_99 - .L_98)
	.align		4
.L_98:
        /*00b8*/ 	.word	index@(.nv.constant0._Z19batchDijkstraKernelPiS_S_iii)
        /*00bc*/ 	.short	0x0380
        /*00be*/ 	.short	0x0024


	//----- nvinfo : EIATTR_SW_WAR
	.align		4
.L_99:
        /*00c0*/ 	.byte	0x04, 0x36
        /*00c2*/ 	.short	(.L_101 - .L_100)
.L_100:
        /*00c4*/ 	.word	0x00000008
.L_101:


//--------------------- .nv.info._Z25initializeDistancesKernelPii --------------------------
	.section	.nv.info._Z25initializeDistancesKernelPii,"",@"SHT_CUDA_INFO"
	.sectionflags	@""
	.align	4


	//----- nvinfo : EIATTR_CUDA_API_VERSION
	.align		4
        /*0000*/ 	.byte	0x04, 0x37
        /*0002*/ 	.short	(.L_103 - .L_102)
.L_102:
        /*0004*/ 	.word	0x00000082


	//----- nvinfo : EIATTR_KPARAM_INFO
	.align		4
.L_103:
        /*0008*/ 	.byte	0x04, 0x17
        /*000a*/ 	.short	(.L_105 - .L_104)
.L_104:
        /*000c*/ 	.word	0x00000000
        /*0010*/ 	.short	0x0001
        /*0012*/ 	.short	0x0008
        /*0014*/ 	.byte	0x00, 0xf0, 0x11, 0x00


	//----- nvinfo : EIATTR_KPARAM_INFO
	.align		4
.L_105:
        /*0018*/ 	.byte	0x04, 0x17
        /*001a*/ 	.short	(.L_107 - .L_106)
.L_106:
        /*001c*/ 	.word	0x00000000
        /*0020*/ 	.short	0x0000
        /*0022*/ 	.short	0x0000
        /*0024*/ 	.byte	0x00, 0xf5, 0x21, 0x00


	//----- nvinfo : EIATTR_SPARSE_MMA_MASK
	.align		4
.L_107:
        /*0028*/ 	.byte	0x03, 0x50
        /*002a*/ 	.short	0x0000


	//----- nvinfo : EIATTR_MAXREG_COUNT
	.align		4
        /*002c*/ 	.byte	0x03, 0x1b
        /*002e*/ 	.short	0x00ff


	//----- nvinfo : EIATTR_MERCURY_ISA_VERSION
	.align		4
        /*0030*/ 	.byte	0x03, 0x5f
        /*0032*/ 	.short	0x0101


	//----- nvinfo : EIATTR_VRC_CTA_INIT_COUNT
	.align		4
        /*0034*/ 	.byte	0x02, 0x4a
	.zero		1
	.zero		1


	//----- nvinfo : EIATTR_EXIT_INSTR_OFFSETS
	.align		4
        /*0038*/ 	.byte	0x04, 0x1c
        /*003a*/ 	.short	(.L_109 - .L_108)


	//   ....[0]....
.L_108:
        /*003c*/ 	.word	0x00000080


	//   ....[1]....
        /*0040*/ 	.word	0x00000270


	//   ....[2]....
        /*0044*/ 	.word	0x000002c0


	//----- nvinfo : EIATTR_CBANK_PARAM_SIZE
	.align		4
.L_109:
        /*0048*/ 	.byte	0x03, 0x19
        /*004a*/ 	.short	0x000c


	//----- nvinfo : EIATTR_PARAM_CBANK
	.align		4
        /*004c*/ 	.byte	0x04, 0x0a
        /*004e*/ 	.short	(.L_111 - .L_110)
	.align		4
.L_110:
        /*0050*/ 	.word	index@(.nv.constant0._Z25initializeDistancesKernelPii)
        /*0054*/ 	.short	0x0380
        /*0056*/ 	.short	0x000c


	//----- nvinfo : EIATTR_SW_WAR
	.align		4
.L_111:
        /*0058*/ 	.byte	0x04, 0x36
        /*005a*/ 	.short	(.L_113 - .L_112)
.L_112:
        /*005c*/ 	.word	0x00000008
.L_113:


//--------------------- .nv.callgraph             --------------------------
	.section	.nv.callgraph,"",@"SHT_CUDA_CALLGRAPH"
	.align	4
	.sectionentsize	8
	.align		4
        /*0000*/ 	.word	0x00000000
	.align		4
        /*0004*/ 	.word	0xffffffff
	.align		4
        /*0008*/ 	.word	index@(_Z19batchDijkstraKernelPiS_S_iii)
	.align		4
        /*000c*/ 	.word	index@(free)
	.align		4
        /*0010*/ 	.word	index@(_Z19batchDijkstraKernelPiS_S_iii)
	.align		4
        /*0014*/ 	.word	index@(malloc)
	.align		4
        /*0018*/ 	.word	0x00000000
	.align		4
        /*001c*/ 	.word	0xfffffffe
	.align		4
        /*0020*/ 	.word	0x00000000
	.align		4
        /*0024*/ 	.word	0xfffffffd
	.align		4
        /*0028*/ 	.word	0x00000000
	.align		4
        /*002c*/ 	.word	0xfffffffc


//--------------------- .nv.constant4             --------------------------
	.section	.nv.constant4,"a",@progbits
	.align	8
	.align		8
.nv.constant4:
        /*0000*/ 	.dword	malloc
	.align		8
        /*0008*/ 	.dword	free


//--------------------- .text._Z22evaluateSheltersKernelPiS_S_Pfiiiibi --------------------------
	.section	.text._Z22evaluateSheltersKernelPiS_S_Pfiiiibi,"ax",@progbits
	.align	128
        .global         _Z22evaluateSheltersKernelPiS_S_Pfiiiibi
        .type           _Z22evaluateSheltersKernelPiS_S_Pfiiiibi,@function
        .size           _Z22evaluateSheltersKernelPiS_S_Pfiiiibi,(.L_x_66 - _Z22evaluateSheltersKernelPiS_S_Pfiiiibi)
        .other          _Z22evaluateSheltersKernelPiS_S_Pfiiiibi,@"STO_CUDA_ENTRY STV_DEFAULT"
_Z22evaluateSheltersKernelPiS_S_Pfiiiibi:
.text._Z22evaluateSheltersKernelPiS_S_Pfiiiibi:
[----:B------:R-:W-:Y:S01]  /*0000*/  LDC R1, c[0x0][0x37c] ;  /* 0x0000df00ff017b82 */ /* 0x000fe20000000800 */
[----:B------:R-:W0:Y:S07]  /*0010*/  S2R R3, SR_TID.X ;  /* 0x0000000000037919 */ /* 0x000e2e0000002100 */
[----:B------:R-:W0:Y:S01]  /*0020*/  S2UR UR4, SR_CTAID.X ;  /* 0x00000000000479c3 */ /* 0x000e220000002500 */
[----:B------:R-:W1:Y:S07]  /*0030*/  LDCU UR5, c[0x0][0x3a8] ;  /* 0x00007500ff0577ac */ /* 0x000e6e0008000800 */
[----:B------:R-:W0:Y:S02]  /*0040*/  LDC R2, c[0x0][0x360] ;  /* 0x0000d800ff027b82 */ /* 0x000e240000000800 */
[----:B0-----:R-:W-:-:S05]  /*0050*/  IMAD R2, R2, UR4, R3 ;  /* 0x0000000402027c24 */ /* 0x001fca000f8e0203 */
[----:B-1----:R-:W-:-:S13]  /*0060*/  ISETP.GE.AND P0, PT, R2, UR5, PT ;  /* 0x0000000502007c0c */ /* 0x002fda000bf06270 */
[----:B------:R-:W-:Y:S05]  /*0070*/  @P0 EXIT ;  /* 0x000000000000094d */ /* 0x000fea0003800000 */
[----:B------:R-:W0:Y:S01]  /*0080*/  LDC.64 R4, c[0x0][0x388] ;  /* 0x0000e200ff047b82 */ /* 0x000e220000000a00 */
[----:B------:R-:W1:Y:S07]  /*0090*/  LDCU.64 UR6, c[0x0][0x358] ;  /* 0x00006b00ff0677ac */ /* 0x000e6e0008000a00 */
[----:B------:R-:W2:Y:S01]  /*00a0*/  LDC.64 R8, c[0x0][0x380] ;  /* 0x0000e000ff087b82 */ /* 0x000ea20000000a00 */
[----:B0-----:R-:W-:-:S05]  /*00b0*/  IMAD.WIDE R4, R2, 0x4, R4 ;  /* 0x0000000402047825 */ /* 0x001fca00078e0204 */
[----:B-1----:R-:W3:Y:S02]  /*00c0*/  LDG.E R0, desc[UR6][R4.64] ;  /* 0x0000000604007981 */ /* 0x002ee4000c1e1900 */
[----:B---3--:R-:W-:-:S13]  /*00d0*/  ISETP.GT.AND P0, PT, R0, RZ, PT ;  /* 0x000000ff0000720c */ /* 0x008fda0003f04270 */
[----:B------:R-:W0:Y:S01]  /*00e0*/  @!P0 LDC.64 R6, c[0x0][0x398] ;  /* 0x0000e600ff068b82 */ /* 0x000e220000000a00 */
[----:B------:R-:W-:Y:S02]  /*00f0*/  @!P0 IMAD.MOV.U32 R3, RZ, RZ, -0x40800000 ;  /* 0xbf800000ff038424 */ /* 0x000fe400078e00ff */
[----:B0-----:R-:W-:-:S05]  /*0100*/  @!P0 IMAD.WIDE R6, R2, 0x4, R6 ;  /* 0x0000000402068825 */ /* 0x001fca00078e0206 */
[----:B------:R0:W-:Y:S01]  /*0110*/  @!P0 STG.E desc[UR6][R6.64], R3 ;  /* 0x0000000306008986 */ /* 0x0001e2000c101906 */
[----:B--2---:R-:W-:Y:S05]  /*0120*/  @!P0 EXIT ;  /* 0x000000000000894d */ /* 0x004fea0003800000 */
[----:B------:R-:W-:Y:S01]  /*0130*/  IMAD.WIDE R4, R2, 0x4, R8 ;  /* 0x0000000402047825 */ /* 0x000fe200078e0208 */
[----:B0-----:R-:W0:Y:S01]  /*0140*/  LDC R3, c[0x0][0x3a0] ;  /* 0x0000e800ff037b82 */ /* 0x001e220000000800 */
[----:B------:R-:W0:Y:S04]  /*0150*/  LDCU UR4, c[0x0][0x3b4] ;  /* 0x00007680ff0477ac */ /* 0x000e280008000800 */
[----:B------:R-:W0:Y:S01]  /*0160*/  LDG.E R4, desc[UR6][R4.64] ;  /* 0x0000000604047981 */ /* 0x000e22000c1e1900 */
[----:B------:R-:W1:Y:S02]  /*0170*/  LDCU UR5, c[0x0][0x3ac] ;  /* 0x00007580ff0577ac */ /* 0x000e640008000800 */
[----:B------:R-:W2:Y:S01]  /*0180*/  LDC.64 R6, c[0x0][0x390] ;  /* 0x0000e400ff067b82 */ /* 0x000ea20000000a00 */
[----:B0-----:R-:W-:Y:S01]  /*0190*/  IMAD R3, R3, UR4, R4 ;  /* 0x0000000403037c24 */ /* 0x001fe2000f8e0204 */
[----:B------:R-:W0:Y:S03]  /*01a0*/  LDCU.U8 UR4, c[0x0][0x3b0] ;  /* 0x00007600ff0477ac */ /* 0x000e260008000000 */
[----:B--2---:R-:W-:-:S06]  /*01b0*/  IMAD.WIDE R6, R3, 0x4, R6 ;  /* 0x0000000403067825 */ /* 0x004fcc00078e0206 */
[----:B------:R-:W1:Y:S01]  /*01c0*/  LDG.E R6, desc[UR6][R6.64] ;  /* 0x0000000606067981 */ /* 0x000e62000c1e1900 */
[----:B0-----:R-:W-:Y:S01]  /*01d0*/  UPRMT UR4, UR4, 0x8880, URZ ;  /* 0x0000888004047896 */ /* 0x001fe200080000ff */
[----:B-1----:R-:W-:-:S05]  /*01e0*/  ISETP.GT.AND P0, PT, R6, UR5, PT ;  /* 0x0000000506007c0c */ /* 0x002fca000bf04270 */
[----:B------:R-:W-:-:S13]  /*01f0*/  ISETP.EQ.OR P0, PT, RZ, UR4, !P0 ;  /* 0x00000004ff007c0c */ /* 0x000fda000c702670 */
[----:B------:R-:W0:Y:S01]  /*0200*/  @!P0 LDC.64 R4, c[0x0][0x398] ;  /* 0x0000e600ff048b82 */ /* 0x000e220000000a00 */
[----:B------:R-:W-:Y:S02]  /*0210*/  @!P0 IMAD.MOV.U32 R3, RZ, RZ, -0x40800000 ;  /* 0xbf800000ff038424 */ /* 0x000fe400078e00ff */
[----:B0-----:R-:W-:-:S05]  /*0220*/  @!P0 IMAD.WIDE R4, R2, 0x4, R4 ;  /* 0x0000000402048825 */ /* 0x001fca00078e0204 */
[----:B------:R0:W-:Y:S01]  /*0230*/  @!P0 STG.E desc[UR6][R4.64], R3 ;  /* 0x0000000304008986 */ /* 0x0001e2000c101906 */
[----:B------:R-:W-:Y:S05]  /*0240*/  @!P0 EXIT ;  /* 0x000000000000894d */ /* 0x000fea0003800000 */
[----:B------:R-:W-:-:S13]  /*0250*/  ISETP.NE.AND P0, PT, R6, 0x7fffffff, PT ;  /* 0x7fffffff0600780c */ /* 0x000fda0003f05270 */
[----:B0-----:R-:W0:Y:S01]  /*0260*/  @!P0 LDC.64 R4, c[0x0][0x398] ;  /* 0x0000e600ff048b82 */ /* 0x001e220000000a00 */
[----:B------:R-:W-:Y:S02]  /*0270*/  @!P0 IMAD.MOV.U32 R3, RZ, RZ, -0x40800000 ;  /* 0xbf800000ff038424 */ /* 0x000fe400078e00ff */
[----:B0-----:R-:W-:-:S05]  /*0280*/  @!P0 IMAD.WIDE R4, R2, 0x4, R4 ;  /* 0x0000000402048825 */ /* 0x001fca00078e0204 */
[----:B------:R0:W-:Y:S01]  /*0290*/  @!P0 STG.E desc[UR6][R4.64], R3 ;  /* 0x0000000304008986 */ /* 0x0001e2000c101906 */
[----:B------:R-:W-:Y:S05]  /*02a0*/  @!P0 EXIT ;  /* 0x000000000000894d */ /* 0x000fea0003800000 */
[----:B------:R-:W1:Y:S01]  /*02b0*/  LDCU UR4, c[0x0][0x3a4] ;  /* 0x00007480ff0477ac */ /* 0x000e620008000800 */
[----:B------:R-:W-:Y:S01]  /*02c0*/  I2FP.F32.S32 R6, R6 ;  /* 0x0000000600067245 */ /* 0x000fe20000201400 */
[----:B0-----:R-:W-:Y:S01]  /*02d0*/  IMAD.MOV.U32 R3, RZ, RZ, 0x3f800000 ;  /* 0x3f800000ff037424 */ /* 0x001fe200078e00ff */
[----:B------:R-:W-:Y:S03]  /*02e0*/  BSSY.RECONVERGENT B0, `(.L_x_0) ;  /* 0x000000f000007945 */ /* 0x000fe60003800200 */
[----:B------:R-:W-:-:S04]  /*02f0*/  FFMA R3, R6, 0.10000000149011611938, R3 ;  /* 0x3dcccccd06037823 */ /* 0x000fc80000000003 */
[----:B------:R-:W0:Y:S01]  /*0300*/  MUFU.RCP R4, R3 ;  /* 0x0000000300047308 */ /* 0x000e220000001000 */
[----:B-1----:R-:W-:-:S04]  /*0310*/  VIMNMX R0, PT, PT, R0, UR4, PT ;  /* 0x0000000400007c48 */ /* 0x002fc8000bfe0100 */
[----:B------:R-:W-:-:S04]  /*0320*/  I2FP.F32.S32 R0, R0 ;  /* 0x0000000000007245 */ /* 0x000fc80000201400 */
[----:B------:R-:W1:Y:S01]  /*0330*/  FCHK P0, R0, R3 ;  /* 0x0000000300007302 */ /* 0x000e620000000000 */
[----:B0-----:R-:W-:-:S04]  /*0340*/  FFMA R5, -R3, R4, 1 ;  /* 0x3f80000003057423 */ /* 0x001fc80000000104 */
[----:B------:R-:W-:-:S04]  /*0350*/  FFMA R5, R4, R5, R4 ;  /* 0x0000000504057223 */ /* 0x000fc80000000004 */
[----:B------:R-:W-:-:S04]  /*0360*/  FFMA R4, R0, R5, RZ ;  /* 0x0000000500047223 */ /* 0x000fc800000000ff */
[----:B------:R-:W-:-:S04]  /*0370*/  FFMA R6, -R3, R4, R0 ;  /* 0x0000000403067223 */ /* 0x000fc80000000100 */
[----:B------:R-:W-:Y:S01]  /*0380*/  FFMA R7, R5, R6, R4 ;  /* 0x0000000605077223 */ /* 0x000fe20000000004 */
[----:B-1----:R-:W-:Y:S06]  /*0390*/  @!P0 BRA `(.L_x_1) ;  /* 0x00000000000c8947 */ /* 0x002fec0003800000 */
[----:B------:R-:W-:-:S07]  /*03a0*/  MOV R4, 0x3c0 ;  /* 0x000003c000047802 */ /* 0x000fce0000000f00 */
[----:B------:R-:W-:Y:S05]  /*03b0*/  CALL.REL.NOINC `($__internal_0_$__cuda_sm3x_div_rn_noftz_f32_slowpath) ;  /* 0x0000000000187944 */ /* 0x000fea0003c00000 */
[----:B------:R-:W-:-:S07]  /*03c0*/  IMAD.MOV.U32 R7, RZ, RZ, R0 ;  /* 0x000000ffff077224 */ /* 0x000fce00078e0000 */
.L_x_1:
[----:B------:R-:W-:Y:S05]  /*03d0*/  BSYNC.RECONVERGENT B0 ;  /* 0x0000000000007941 */ /* 0x000fea0003800200 */
.L_x_0:
[----:B------:R-:W0:Y:S02]  /*03e0*/  LDC.64 R4, c[0x0][0x398] ;  /* 0x0000e600ff047b82 */ /* 0x000e240000000a00 */
[----:B0-----:R-:W-:-:S05]  /*03f0*/  IMAD.WIDE R4, R2, 0x4, R4 ;  /* 0x0000000402047825 */ /* 0x001fca00078e0204 */
[----:B------:R-:W-:Y:S01]  /*0400*/  STG.E desc[UR6][R4.64], R7 ;  /* 0x0000000704007986 */ /* 0x000fe2000c101906 */
[----:B------:R-:W-:Y:S05]  /*0410*/  EXIT ;  /* 0x000000000000794d */ /* 0x000fea0003800000 */
        .weak           $__internal_0_$__cuda_sm3x_div_rn_noftz_f32_slowpath
        .type           $__internal_0_$__cuda_sm3x_div_rn_noftz_f32_slowpath,@function
        .size           $__internal_0_$__cuda_sm3x_div_rn_noftz_f32_slowpath,(.L_x_66 - $__internal_0_$__cuda_sm3x_div_rn_noftz_f32_slowpath)
$__internal_0_$__cuda_sm3x_div_rn_noftz_f32_slowpath:
[--C-:B------:R-:W-:Y:S01]  /*0420*/  SHF.R.U32.HI R6, RZ, 0x17, R3.reuse ;  /* 0x00000017ff067819 */ /* 0x100fe20000011603 */
[----:B------:R-:W-:Y:S01]  /*0430*/  BSSY.RECONVERGENT B1, `(.L_x_2) ;  /* 0x0000064000017945 */ /* 0x000fe20003800200 */
[--C-:B------:R-:W-:Y:S01]  /*0440*/  SHF.R.U32.HI R5, RZ, 0x17, R0.reuse ;  /* 0x00000017ff057819 */ /* 0x100fe20000011600 */
[----:B------:R-:W-:Y:S01]  /*0450*/  IMAD.MOV.U32 R7, RZ, RZ, R0 ;  /* 0x000000ffff077224 */ /* 0x000fe200078e0000 */
[----:B------:R-:W-:Y:S01]  /*0460*/  LOP3.LUT R6, R6, 0xff, RZ, 0xc0, !PT ;  /* 0x000000ff06067812 */ /* 0x000fe200078ec0ff */
[----:B------:R-:W-:Y:S01]  /*0470*/  IMAD.MOV.U32 R8, RZ, RZ, R3 ;  /* 0x000000ffff087224 */ /* 0x000fe200078e0003 */
[----:B------:R-:W-:-:S03]  /*0480*/  LOP3.LUT R5, R5, 0xff, RZ, 0xc0, !PT ;  /* 0x000000ff05057812 */ /* 0x000fc600078ec0ff */
[----:B------:R-:W-:Y:S02]  /*0490*/  VIADD R11, R6, 0xffffffff ;  /* 0xffffffff060b7836 */ /* 0x000fe40000000000 */
[----:B------:R-:W-:-:S03]  /*04a0*/  VIADD R10, R5, 0xffffffff ;  /* 0xffffffff050a7836 */ /* 0x000fc60000000000 */
[----:B------:R-:W-:-:S04]  /*04b0*/  ISETP.GT.U32.AND P0, PT, R11, 0xfd, PT ;  /* 0x000000fd0b00780c */ /* 0x000fc80003f04070 */
[----:B------:R-:W-:-:S13]  /*04c0*/  ISETP.GT.U32.OR P0, PT, R10, 0xfd, P0 ;  /* 0x000000fd0a00780c */ /* 0x000fda0000704470 */
[----:B------:R-:W-:Y:S01]  /*04d0*/  @!P0 IMAD.MOV.U32 R9, RZ, RZ, RZ ;  /* 0x000000ffff098224 */ /* 0x000fe200078e00ff */
[----:B------:R-:W-:Y:S06]  /*04e0*/  @!P0 BRA `(.L_x_3) ;  /* 0x00000000005c8947 */ /* 0x000fec0003800000 */
[----:B------:R-:W-:Y:S02]  /*04f0*/  FSETP.GTU.FTZ.AND P0, PT, |R0|, +INF , PT ;  /* 0x7f8000000000780b */ /* 0x000fe40003f1c200 */
[----:B------:R-:W-:-:S04]  /*0500*/  FSETP.GTU.FTZ.AND P1, PT, |R3|, +INF , PT ;  /* 0x7f8000000300780b */ /* 0x000fc80003f3c200 */
[----:B------:R-:W-:-:S13]  /*0510*/  PLOP3.LUT P0, PT, P0, P1, PT, 0xf8, 0x8f ;  /* 0x00000000008f781c */ /* 0x000fda0000703f70 */
[----:B------:R-:W-:Y:S05]  /*0520*/  @P0 BRA `(.L_x_4) ;  /* 0x00000004004c0947 */ /* 0x000fea0003800000 */
[----:B------:R-:W-:-:S13]  /*0530*/  LOP3.LUT P0, RZ, R8, 0x7fffffff, R7, 0xc8, !PT ;  /* 0x7fffffff08ff7812 */ /* 0x000fda000780c807 */
[----:B------:R-:W-:Y:S05]  /*0540*/  @!P0 BRA `(.L_x_5) ;  /* 0x00000004003c8947 */ /* 0x000fea0003800000 */
[C---:B------:R-:W-:Y:S02]  /*0550*/  FSETP.NEU.FTZ.AND P2, PT, |R0|.reuse, +INF , PT ;  /* 0x7f8000000000780b */ /* 0x040fe40003f5d200 */
[----:B------:R-:W-:Y:S02]  /*0560*/  FSETP.NEU.FTZ.AND P1, PT, |R3|, +INF , PT ;  /* 0x7f8000000300780b */ /* 0x000fe40003f3d200 */
[----:B------:R-:W-:-:S11]  /*0570*/  FSETP.NEU.FTZ.AND P0, PT, |R0|, +INF , PT ;  /* 0x7f8000000000780b */ /* 0x000fd60003f1d200 */
[----:B------:R-:W-:Y:S05]  /*0580*/  @!P1 BRA !P2, `(.L_x_5) ;  /* 0x00000004002c9947 */ /* 0x000fea0005000000 */
[----:B------:R-:W-:-:S04]  /*0590*/  LOP3.LUT P2, RZ, R7, 0x7fffffff, RZ, 0xc0, !PT ;  /* 0x7fffffff07ff7812 */ /* 0x000fc8000784c0ff */
[----:B------:R-:W-:-:S13]  /*05a0*/  PLOP3.LUT P1, PT, P1, P2, PT, 0x2f, 0xf2 ;  /* 0x0000000000f2781c */ /* 0x000fda0000f24577 */
[----:B------:R-:W-:Y:S05]  /*05b0*/  @P1 BRA `(.L_x_6) ;  /* 0x0000000400181947 */ /* 0x000fea0003800000 */
[----:B------:R-:W-:-:S04]  /*05c0*/  LOP3.LUT P1, RZ, R8, 0x7fffffff, RZ, 0xc0, !PT ;  /* 0x7fffffff08ff7812 */ /* 0x000fc8000782c0ff */
[----:B------:R-:W-:-:S13]  /*05d0*/  PLOP3.LUT P0, PT, P0, P1, PT, 0x2f, 0xf2 ;  /* 0x0000000000f2781c */ /* 0x000fda0000702577 */
[----:B------:R-:W-:Y:S05]  /*05e0*/  @P0 BRA `(.L_x_7) ;  /* 0x0000000400000947 */ /* 0x000fea0003800000 */
[----:B------:R-:W-:Y:S02]  /*05f0*/  ISETP.GE.AND P0, PT, R10, RZ, PT ;  /* 0x000000ff0a00720c */ /* 0x000fe40003f06270 */
[----:B------:R-:W-:-:S11]  /*0600*/  ISETP.GE.AND P1, PT, R11, RZ, PT ;  /* 0x000000ff0b00720c */ /* 0x000fd60003f26270 */
[----:B------:R-:W-:Y:S02]  /*0610*/  @P0 IMAD.MOV.U32 R9, RZ, RZ, RZ ;  /* 0x000000ffff090224 */ /* 0x000fe400078e00ff */
[----:B------:R-:W-:Y:S01]  /*0620*/  @!P0 FFMA R7, R0, 1.84467440737095516160e+19, RZ ;  /* 0x5f80000000078823 */ /* 0x000fe200000000ff */
[----:B------:R-:W-:Y:S02]  /*0630*/  @!P0 IMAD.MOV.U32 R9, RZ, RZ, -0x40 ;  /* 0xffffffc0ff098424 */ /* 0x000fe400078e00ff */
[----:B------:R-:W-:Y:S02]  /*0640*/  @!P1 FFMA R8, R3, 1.84467440737095516160e+19, RZ ;  /* 0x5f80000003089823 */ /* 0x000fe400000000ff */
[----:B------:R-:W-:-:S07]  /*0650*/  @!P1 VIADD R9, R9, 0x40 ;  /* 0x0000004009099836 */ /* 0x000fce0000000000 */
.L_x_3:
[----:B------:R-:W-:Y:S01]  /*0660*/  LEA R3, R6, 0xc0800000, 0x17 ;  /* 0xc080000006037811 */ /* 0x000fe200078eb8ff */
[----:B------:R-:W-:Y:S01]  /*0670*/  VIADD R5, R5, 0xffffff81 ;  /* 0xffffff8105057836 */ /* 0x000fe20000000000 */
[----:B------:R-:W-:Y:S03]  /*0680*/  BSSY.RECONVERGENT B2, `(.L_x_8) ;  /* 0x0000035000027945 */ /* 0x000fe60003800200 */
[----:B------:R-:W-:Y:S01]  /*0690*/  IMAD.IADD R3, R8, 0x1, -R3 ;  /* 0x0000000108037824 */ /* 0x000fe200078e0a03 */
[C---:B------:R-:W-:Y:S01]  /*06a0*/  IADD3 R6, PT, PT, R5.reuse, 0x7f, -R6 ;  /* 0x0000007f05067810 */ /* 0x040fe20007ffe806 */
[----:B------:R-:W-:Y:S02]  /*06b0*/  IMAD R0, R5, -0x800000, R7 ;  /* 0xff80000005007824 */ /* 0x000fe400078e0207 */
[----:B------:R-:W0:Y:S01]  /*06c0*/  MUFU.RCP R8, R3 ;  /* 0x0000000300087308 */ /* 0x000e220000001000 */
[----:B------:R-:W-:Y:S01]  /*06d0*/  FADD.FTZ R11, -R3, -RZ ;  /* 0x800000ff030b7221 */ /* 0x000fe20000010100 */
[----:B------:R-:W-:-:S03]  /*06e0*/  IMAD.IADD R6, R6, 0x1, R9 ;  /* 0x0000000106067824 */ /* 0x000fc600078e0209 */
[----:B0-----:R-:W-:-:S04]  /*06f0*/  FFMA R13, R8, R11, 1 ;  /* 0x3f800000080d7423 */ /* 0x001fc8000000000b */
[----:B------:R-:W-:-:S04]  /*0700*/  FFMA R10, R8, R13, R8 ;  /* 0x0000000d080a7223 */ /* 0x000fc80000000008 */
[----:B------:R-:W-:-:S04]  /*0710*/  FFMA R7, R0, R10, RZ ;  /* 0x0000000a00077223 */ /* 0x000fc800000000ff */
[----:B------:R-:W-:-:S04]  /*0720*/  FFMA R8, R11, R7, R0 ;  /* 0x000000070b087223 */ /* 0x000fc80000000000 */
[----:B------:R-:W-:-:S04]  /*0730*/  FFMA R7, R10, R8, R7 ;  /* 0x000000080a077223 */ /* 0x000fc80000000007 */
[----:B------:R-:W-:-:S04]  /*0740*/  FFMA R8, R11, R7, R0 ;  /* 0x000000070b087223 */ /* 0x000fc80000000000 */
[----:B------:R-:W-:-:S05]  /*0750*/  FFMA R0, R10, R8, R7 ;  /* 0x000000080a007223 */ /* 0x000fca0000000007 */
[----:B------:R-:W-:-:S04]  /*0760*/  SHF.R.U32.HI R3, RZ, 0x17, R0 ;  /* 0x00000017ff037819 */ /* 0x000fc80000011600 */
[----:B------:R-:W-:-:S05]  /*0770*/  LOP3.LUT R3, R3, 0xff, RZ, 0xc0, !PT ;  /* 0x000000ff03037812 */ /* 0x000fca00078ec0ff */
[----:B------:R-:W-:-:S04]  /*0780*/  IMAD.IADD R9, R3, 0x1, R6 ;  /* 0x0000000103097824 */ /* 0x000fc800078e0206 */
[----:B------:R-:W-:-:S05]  /*0790*/  VIADD R3, R9, 0xffffffff ;  /* 0xffffffff09037836 */ /* 0x000fca0000000000 */
[----:B------:R-:W-:-:S13]  /*07a0*/  ISETP.GE.U32.AND P0, PT, R3, 0xfe, PT ;  /* 0x000000fe0300780c */ /* 0x000fda0003f06070 */
[----:B------:R-:W-:Y:S05]  /*07b0*/  @!P0 BRA `(.L_x_9) ;  /* 0x0000000000808947 */ /* 0x000fea0003800000 */
[----:B------:R-:W-:-:S13]  /*07c0*/  ISETP.GT.AND P0, PT, R9, 0xfe, PT ;  /* 0x000000fe0900780c */ /* 0x000fda0003f04270 */
[----:B------:R-:W-:Y:S05]  /*07d0*/  @P0 BRA `(.L_x_10) ;  /* 0x00000000006c0947 */ /* 0x000fea0003800000 */
[----:B------:R-:W-:-:S13]  /*07e0*/  ISETP.GE.AND P0, PT, R9, 0x1, PT ;  /* 0x000000010900780c */ /* 0x000fda0003f06270 */
[----:B------:R-:W-:Y:S05]  /*07f0*/  @P0 BRA `(.L_x_11) ;  /* 0x0000000000740947 */ /* 0x000fea0003800000 */
[----:B------:R-:W-:Y:S02]  /*0800*/  ISETP.GE.AND P0, PT, R9, -0x18, PT ;  /* 0xffffffe80900780c */ /* 0x000fe40003f06270 */
[----:B------:R-:W-:-:S11]  /*0810*/  LOP3.LUT R0, R0, 0x80000000, RZ, 0xc0, !PT ;  /* 0x8000000000007812 */ /* 0x000fd600078ec0ff */
[----:B------:R-:W-:Y:S05]  /*0820*/  @!P0 BRA `(.L_x_11) ;  /* 0x0000000000688947 */ /* 0x000fea0003800000 */
[CCC-:B------:R-:W-:Y:S01]  /*0830*/  FFMA.RZ R3, R10.reuse, R8.reuse, R7.reuse ;  /* 0x000000080a037223 */ /* 0x1c0fe2000000c007 */
[CCC-:B------:R-:W-:Y:S01]  /*0840*/  FFMA.RM R6, R10.reuse, R8.reuse, R7.reuse ;  /* 0x000000080a067223 */ /* 0x1c0fe20000004007 */
[C---:B------:R-:W-:Y:S02]  /*0850*/  ISETP.NE.AND P2, PT, R9.reuse, RZ, PT ;  /* 0x000000ff0900720c */ /* 0x040fe40003f45270 */
[----:B------:R-:W-:Y:S02]  /*0860*/  ISETP.NE.AND P1, PT, R9, RZ, PT ;  /* 0x000000ff0900720c */ /* 0x000fe40003f25270 */
[----:B------:R-:W-:Y:S01]  /*0870*/  LOP3.LUT R5, R3, 0x7fffff, RZ, 0xc0, !PT ;  /* 0x007fffff03057812 */ /* 0x000fe200078ec0ff */
[----:B------:R-:W-:Y:S01]  /*0880*/  FFMA.RP R3, R10, R8, R7 ;  /* 0x000000080a037223 */ /* 0x000fe20000008007 */
[----:B------:R-:W-:Y:S02]  /*0890*/  VIADD R8, R9, 0x20 ;  /* 0x0000002009087836 */ /* 0x000fe40000000000 */
[----:B------:R-:W-:Y:S01]  /*08a0*/  LOP3.LUT R5, R5, 0x800000, RZ, 0xfc, !PT ;  /* 0x0080000005057812 */ /* 0x000fe200078efcff */
[----:B------:R-:W-:Y:S01]  /*08b0*/  IMAD.MOV R7, RZ, RZ, -R9 ;  /* 0x000000ffff077224 */ /* 0x000fe200078e0a09 */
[----:B------:R-:W-:-:S02]  /*08c0*/  FSETP.NEU.FTZ.AND P0, PT, R3, R6, PT ;  /* 0x000000060300720b */ /* 0x000fc40003f1d000 */
[----:B------:R-:W-:Y:S02]  /*08d0*/  SHF.L.U32 R8, R5, R8, RZ ;  /* 0x0000000805087219 */ /* 0x000fe400000006ff */
[----:B------:R-:W-:Y:S02]  /*08e0*/  SEL R6, R7, RZ, P2 ;  /* 0x000000ff07067207 */ /* 0x000fe40001000000 */
[----:B------:R-:W-:Y:S02]  /*08f0*/  ISETP.NE.AND P1, PT, R8, RZ, P1 ;  /* 0x000000ff0800720c */ /* 0x000fe40000f25270 */
[----:B------:R-:W-:Y:S02]  /*0900*/  SHF.R.U32.HI R6, RZ, R6, R5 ;  /* 0x00000006ff067219 */ /* 0x000fe40000011605 */
[----:B------:R-:W-:Y:S02]  /*0910*/  PLOP3.LUT P0, PT, P0, P1, PT, 0xf8, 0x8f ;  /* 0x00000000008f781c */ /* 0x000fe40000703f70 */
[----:B------:R-:W-:-:S02]  /*0920*/  SHF.R.U32.HI R8, RZ, 0x1, R6 ;  /* 0x00000001ff087819 */ /* 0x000fc40000011606 */
[----:B------:R-:W-:-:S04]  /*0930*/  SEL R3, RZ, 0x1, !P0 ;  /* 0x00000001ff037807 */ /* 0x000fc80004000000 */
[----:B------:R-:W-:-:S04]  /*0940*/  LOP3.LUT R3, R3, 0x1, R8, 0xf8, !PT ;  /* 0x0000000103037812 */ /* 0x000fc800078ef808 */
[----:B------:R-:W-:-:S05]  /*0950*/  LOP3.LUT R3, R3, R6, RZ, 0xc0, !PT ;  /* 0x0000000603037212 */ /* 0x000fca00078ec0ff */
[----:B------:R-:W-:-:S05]  /*0960*/  IMAD.IADD R3, R8, 0x1, R3 ;  /* 0x0000000108037824 */ /* 0x000fca00078e0203 */
[----:B------:R-:W-:Y:S01]  /*0970*/  LOP3.LUT R0, R3, R0, RZ, 0xfc, !PT ;  /* 0x0000000003007212 */ /* 0x000fe200078efcff */
[----:B------:R-:W-:Y:S06]  /*0980*/  BRA `(.L_x_11) ;  /* 0x0000000000107947 */ /* 0x000fec0003800000 */
.L_x_10:
[----:B------:R-:W-:-:S04]  /*0990*/  LOP3.LUT R0, R0, 0x80000000, RZ, 0xc0, !PT ;  /* 0x8000000000007812 */ /* 0x000fc800078ec0ff */
[----:B------:R-:W-:Y:S01]  /*09a0*/  LOP3.LUT R0, R0, 0x7f800000, RZ, 0xfc, !PT ;  /* 0x7f80000000007812 */ /* 0x000fe200078efcff */
[----:B------:R-:W-:Y:S06]  /*09b0*/  BRA `(.L_x_11) ;  /* 0x0000000000047947 */ /* 0x000fec0003800000 */
.L_x_9:
[----:B------:R-:W-:-:S07]  /*09c0*/  IMAD R0, R6, 0x800000, R0 ;  /* 0x0080000006007824 */ /* 0x000fce00078e0200 */
.L_x_11:
[----:B------:R-:W-:Y:S05]  /*09d0*/  BSYNC.RECONVERGENT B2 ;  /* 0x0000000000027941 */ /* 0x000fea0003800200 */
.L_x_8:
[----:B------:R-:W-:Y:S05]  /*09e0*/  BRA `(.L_x_12) ;  /* 0x0000000000207947 */ /* 0x000fea0003800000 */
.L_x_7:
[----:B------:R-:W-:-:S04]  /*09f0*/  LOP3.LUT R0, R8, 0x80000000, R7, 0x48, !PT ;  /* 0x8000000008007812 */ /* 0x000fc800078e4807 */
[----:B------:R-:W-:Y:S01]  /*0a00*/  LOP3.LUT R0, R0, 0x7f800000, RZ, 0xfc, !PT ;  /* 0x7f80000000007812 */ /* 0x000fe200078efcff */
[----:B------:R-:W-:Y:S06]  /*0a10*/  BRA `(.L_x_12) ;  /* 0x0000000000147947 */ /* 0x000fec0003800000 */
.L_x_6:
[----:B------:R-:W-:Y:S01]  /*0a20*/  LOP3.LUT R0, R8, 0x80000000, R7, 0x48, !PT ;  /* 0x8000000008007812 */ /* 0x000fe200078e4807 */
[----:B------:R-:W-:Y:S06]  /*0a30*/  BRA `(.L_x_12) ;  /* 0x00000000000c7947 */ /* 0x000fec0003800000 */
.L_x_5:
[----:B------:R-:W0:Y:S01]  /*0a40*/  MUFU.RSQ R0, -QNAN ;  /* 0xffc0000000007908 */ /* 0x000e220000001400 */
[----:B------:R-:W-:Y:S05]  /*0a50*/  BRA `(.L_x_12) ;  /* 0x0000000000047947 */ /* 0x000fea0003800000 */
.L_x_4:
[----:B------:R-:W-:-:S07]  /*0a60*/  FADD.FTZ R0, R0, R3 ;  /* 0x0000000300007221 */ /* 0x000fce0000010000 */
.L_x_12:
[----:B------:R-:W-:Y:S05]  /*0a70*/  BSYNC.RECONVERGENT B1 ;  /* 0x0000000000017941 */ /* 0x000fea0003800200 */
.L_x_2:
[----:B------:R-:W-:-:S04]  /*0a80*/  IMAD.MOV.U32 R5, RZ, RZ, 0x0 ;  /* 0x00000000ff057424 */ /* 0x000fc800078e00ff */
[----:B0-----:R-:W-:Y:S05]  /*0a90*/  RET.REL.NODEC R4 `(_Z22evaluateSheltersKernelPiS_S_Pfiiiibi) ;  /* 0xfffffff404587950 */ /* 0x001fea0003c3ffff */
.L_x_13:
[----:B------:R-:W-:-:S00]  /*0aa0*/  BRA `(.L_x_13) ;  /* 0xfffffffc00fc7947 */ /* 0x000fc0000383ffff */
[----:B------:R-:W-:-:S00]  /*0ab0*/  NOP ;  /* 0x0000000000007918 */ /* 0x000fc00000000000 */
        /* <DEDUP_REMOVED lines=12> */
.L_x_66:


//--------------------- .text._Z24computePathLengthsKernelPiS_iii --------------------------
	.section	.text._Z24computePathLengthsKernelPiS_iii,"ax",@progbits
	.align	128
        .global         _Z24computePathLengthsKernelPiS_iii
        .type           _Z24computePathLengthsKernelPiS_iii,@function
        .size           _Z24computePathLengthsKernelPiS_iii,(.L_x_68 - _Z24computePathLengthsKernelPiS_iii)
        .other          _Z24computePathLengthsKernelPiS_iii,@"STO_CUDA_ENTRY STV_DEFAULT"
_Z24computePathLengthsKernelPiS_iii:
.text._Z24computePathLengthsKernelPiS_iii:
[----:B------:R-:W-:Y:S01]  /*0000*/  LDC R1, c[0x0][0x37c] ;  /* 0x0000df00ff017b82 */ /* 0x000fe20000000800 */
[----:B------:R-:W0:Y:S07]  /*0010*/  S2R R2, SR_TID.X ;  /* 0x0000000000027919 */ /* 0x000e2e0000002100 */
[----:B------:R-:W0:Y:S01]  /*0020*/  S2UR UR4, SR_CTAID.X ;  /* 0x00000000000479c3 */ /* 0x000e220000002500 */
[----:B------:R-:W1:Y:S07]  /*0030*/  LDCU UR5, c[0x0][0x398] ;  /* 0x00007300ff0577ac */ /* 0x000e6e0008000800 */
[----:B------:R-:W0:Y:S08]  /*0040*/  LDC R5, c[0x0][0x360] ;  /* 0x0000d800ff057b82 */ /* 0x000e300000000800 */
[----:B------:R-:W1:Y:S01]  /*0050*/  LDC R0, c[0x0][0x390] ;  /* 0x0000e400ff007b82 */ /* 0x000e620000000800 */
[----:B0-----:R-:W-:-:S02]  /*0060*/  IMAD R5, R5, UR4, R2 ;  /* 0x0000000405057c24 */ /* 0x001fc4000f8e0202 */
[----:B-1----:R-:W-:-:S05]  /*0070*/  IMAD R2, R0, UR5, RZ ;  /* 0x0000000500027c24 */ /* 0x002fca000f8e02ff */
[----:B------:R-:W-:-:S13]  /*0080*/  ISETP.GE.AND P0, PT, R5, R2, PT ;  /* 0x000000020500720c */ /* 0x000fda0003f06270 */
[----:B------:R-:W-:Y:S05]  /*0090*/  @P0 EXIT ;  /* 0x000000000000094d */ /* 0x000fea0003800000 */
[----:B------:R-:W-:Y:S01]  /*00a0*/  IABS R7, R0 ;  /* 0x0000000000077213 */ /* 0x000fe20000000000 */
[----:B------:R-:W0:Y:S03]  /*00b0*/  LDCU UR4, c[0x0][0x394] ;  /* 0x00007280ff0477ac */ /* 0x000e260008000800 */
[----:B------:R-:W1:Y:S08]  /*00c0*/  I2F.RP R4, R7 ;  /* 0x0000000700047306 */ /* 0x000e700000209400 */
[----:B-1----:R-:W1:Y:S02]  /*00d0*/  MUFU.RCP R4, R4 ;  /* 0x0000000400047308 */ /* 0x002e640000001000 */
[----:B-1----:R-:W-:-:S06]  /*00e0*/  IADD3 R2, PT, PT, R4, 0xffffffe, RZ ;  /* 0x0ffffffe04027810 */ /* 0x002fcc0007ffe0ff */
[----:B------:R1:W2:Y:S02]  /*00f0*/  F2I.FTZ.U32.TRUNC.NTZ R3, R2 ;  /* 0x0000000200037305 */ /* 0x0002a4000021f000 */
[----:B-1----:R-:W-:Y:S01]  /*0100*/  IMAD.MOV.U32 R2, RZ, RZ, RZ ;  /* 0x000000ffff027224 */ /* 0x002fe200078e00ff */
[----:B--2---:R-:W-:-:S05]  /*0110*/  IADD3 R6, PT, PT, RZ, -R3, RZ ;  /* 0x80000003ff067210 */ /* 0x004fca0007ffe0ff */
[----:B------:R-:W-:Y:S01]  /*0120*/  IMAD R9, R6, R7, RZ ;  /* 0x0000000706097224 */ /* 0x000fe200078e02ff */
[----:B------:R-:W-:-:S03]  /*0130*/  IABS R6, R5 ;  /* 0x0000000500067213 */ /* 0x000fc60000000000 */
[----:B------:R-:W-:Y:S01]  /*0140*/  IMAD.HI.U32 R3, R3, R9, R2 ;  /* 0x0000000903037227 */ /* 0x000fe200078e0002 */
[----:B------:R-:W-:-:S04]  /*0150*/  LOP3.LUT R2, R5, R0, RZ, 0x3c, !PT ;  /* 0x0000000005027212 */ /* 0x000fc800078e3cff */
[----:B------:R-:W-:Y:S01]  /*0160*/  ISETP.GE.AND P1, PT, R2, RZ, PT ;  /* 0x000000ff0200720c */ /* 0x000fe20003f26270 */
[----:B------:R-:W-:-:S05]  /*0170*/  IMAD.HI.U32 R3, R3, R6, RZ ;  /* 0x0000000603037227 */ /* 0x000fca00078e00ff */
[----:B------:R-:W-:-:S05]  /*0180*/  IADD3 R4, PT, PT, -R3, RZ, RZ ;  /* 0x000000ff03047210 */ /* 0x000fca0007ffe1ff */
[----:B------:R-:W-:-:S05]  /*0190*/  IMAD R4, R7, R4, R6 ;  /* 0x0000000407047224 */ /* 0x000fca00078e0206 */
[----:B------:R-:W-:-:S13]  /*01a0*/  ISETP.GT.U32.AND P2, PT, R7, R4, PT ;  /* 0x000000040700720c */ /* 0x000fda0003f44070 */
[----:B------:R-:W-:Y:S01]  /*01b0*/  @!P2 IMAD.IADD R4, R4, 0x1, -R7 ;  /* 0x000000010404a824 */ /* 0x000fe200078e0a07 */
[----:B------:R-:W-:Y:S02]  /*01c0*/  @!P2 IADD3 R3, PT, PT, R3, 0x1, RZ ;  /* 0x000000010303a810 */ /* 0x000fe40007ffe0ff */
[----:B------:R-:W-:Y:S02]  /*01d0*/  ISETP.NE.AND P2, PT, R0, RZ, PT ;  /* 0x000000ff0000720c */ /* 0x000fe40003f45270 */
[----:B------:R-:W-:-:S13]  /*01e0*/  ISETP.GE.U32.AND P0, PT, R4, R7, PT ;  /* 0x000000070400720c */ /* 0x000fda0003f06070 */
[----:B------:R-:W-:-:S05]  /*01f0*/  @P0 VIADD R3, R3, 0x1 ;  /* 0x0000000103030836 */ /* 0x000fca0000000000 */
[----:B------:R-:W-:Y:S02]  /*0200*/  @!P1 IADD3 R3, PT, PT, -R3, RZ, RZ ;  /* 0x000000ff03039210 */ /* 0x000fe40007ffe1ff */
[----:B------:R-:W-:-:S05]  /*0210*/  @!P2 LOP3.LUT R3, RZ, R0, RZ, 0x33, !PT ;  /* 0x00000000ff03a212 */ /* 0x000fca00078e33ff */
[C---:B0-----:R-:W-:Y:S01]  /*0220*/  VIADD R6, R3.reuse, UR4 ;  /* 0x0000000403067c36 */ /* 0x041fe20008000000 */
[----:B------:R-:W-:-:S04]  /*0230*/  IADD3 R3, PT, PT, -R3, RZ, RZ ;  /* 0x000000ff03037210 */ /* 0x000fc80007ffe1ff */
[----:B------:R-:W-:Y:S01]  /*0240*/  ISETP.GE.AND P0, PT, R6, R0, PT ;  /* 0x000000000600720c */ /* 0x000fe20003f06270 */
[----:B------:R-:W-:-:S03]  /*0250*/  IMAD R5, R0, R3, R5 ;  /* 0x0000000300057224 */ /* 0x000fc600078e0205 */
[----:B------:R-:W-:-:S13]  /*0260*/  ISETP.LT.OR P0, PT, R0, RZ, P0 ;  /* 0x000000ff0000720c */ /* 0x000fda0000701670 */
[----:B------:R-:W-:Y:S05]  /*0270*/  @P0 EXIT ;  /* 0x000000000000094d */ /* 0x000fea0003800000 */
[----:B------:R-:W-:Y:S01]  /*0280*/  IMAD.MOV.U32 R7, RZ, RZ, R5 ;  /* 0x000000ffff077224 */ /* 0x000fe200078e0005 */
[----:B------:R-:W0:Y:S04]  /*0290*/  LDCU.64 UR4, c[0x0][0x358] ;  /* 0x00006b00ff0477ac */ /* 0x000e280008000a00 */
[----:B------:R-:W-:-:S13]  /*02a0*/  ISETP.NE.AND P0, PT, R6, R7, PT ;  /* 0x000000070600720c */ /* 0x000fda0003f05270 */
[----:B------:R-:W1:Y:S01]  /*02b0*/  @!P0 LDC.64 R2, c[0x0][0x388] ;  /* 0x0000e200ff028b82 */ /* 0x000e620000000a00 */
[----:B------:R-:W-:Y:S01]  /*02c0*/  @!P0 IMAD R5, R6, R0, R6 ;  /* 0x0000000006058224 */ /* 0x000fe200078e0206 */
[----:B------:R-:W-:-:S03]  /*02d0*/  @!P0 MOV R9, 0x1 ;  /* 0x0000000100098802 */ /* 0x000fc60000000f00 */
[----:B-1----:R-:W-:-:S05]  /*02e0*/  @!P0 IMAD.WIDE R2, R5, 0x4, R2 ;  /* 0x0000000405028825 */ /* 0x002fca00078e0202 */
[----:B0-----:R0:W-:Y:S01]  /*02f0*/  @!P0 STG.E desc[UR4][R2.64], R9 ;  /* 0x0000000902008986 */ /* 0x0011e2000c101904 */
[----:B------:R-:W-:Y:S05]  /*0300*/  @!P0 EXIT ;  /* 0x000000000000894d */ /* 0x000fea0003800000 */
[----:B0-----:R-:W0:Y:S01]  /*0310*/  LDC.64 R2, c[0x0][0x380] ;  /* 0x0000e000ff027b82 */ /* 0x001e220000000a00 */
[----:B------:R-:W-:Y:S01]  /*0320*/  IMAD R9, R6, R0, R7 ;  /* 0x0000000006097224 */ /* 0x000fe200078e0207 */
[----:B------:R-:W1:Y:S03]  /*0330*/  LDCU UR6, c[0x0][0x390] ;  /* 0x00007200ff0677ac */ /* 0x000e660008000800 */
[----:B0-----:R-:W-:-:S06]  /*0340*/  IMAD.WIDE R2, R9, 0x4, R2 ;  /* 0x0000000409027825 */ /* 0x001fcc00078e0202 */
[----:B------:R-:W2:Y:S02]  /*0350*/  LDG.E R2, desc[UR4][R2.64] ;  /* 0x0000000402027981 */ /* 0x000ea4000c1e1900 */
[----:B--2---:R-:W-:-:S13]  /*0360*/  ISETP.NE.AND P0, PT, R2, -0x1, PT ;  /* 0xffffffff0200780c */ /* 0x004fda0003f05270 */
[----:B-1----:R-:W-:Y:S05]  /*0370*/  @!P0 BRA `(.L_x_14) ;  /* 0x00000000006c8947 */ /* 0x002fea0003800000 */
[----:B------:R-:W0:Y:S01]  /*0380*/  LDC.64 R4, c[0x0][0x380] ;  /* 0x0000e000ff047b82 */ /* 0x000e220000000a00 */
[----:B------:R-:W-:Y:S01]  /*0390*/  BSSY.RECONVERGENT B0, `(.L_x_15) ;  /* 0x000000f000007945 */ /* 0x000fe20003800200 */
[----:B------:R-:W-:-:S07]  /*03a0*/  IMAD.MOV.U32 R0, RZ, RZ, RZ ;  /* 0x000000ffff007224 */ /* 0x000fce00078e00ff */
.L_x_17:
[----:B-----5:R-:W-:-:S04]  /*03b0*/  ISETP.NE.AND P0, PT, R7, R6, PT ;  /* 0x000000060700720c */ /* 0x020fc80003f05270 */
[----:B------:R-:W-:-:S13]  /*03c0*/  ISETP.EQ.OR P0, PT, R7, -0x1, !P0 ;  /* 0xffffffff0700780c */ /* 0x000fda0004702670 */
[----:B------:R-:W-:Y:S05]  /*03d0*/  @P0 BRA `(.L_x_16) ;  /* 0x0000000000280947 */ /* 0x000fea0003800000 */
[----:B------:R-:W-:-:S04]  /*03e0*/  IMAD R3, R6, UR6, R7 ;  /* 0x0000000606037c24 */ /* 0x000fc8000f8e0207 */
[----:B0-----:R-:W-:-:S05]  /*03f0*/  IMAD.WIDE R2, R3, 0x4, R4 ;  /* 0x0000000403027825 */ /* 0x001fca00078e0204 */
[----:B------:R1:W5:Y:S01]  /*0400*/  LDG.E R7, desc[UR4][R2.64] ;  /* 0x0000000402077981 */ /* 0x000362000c1e1900 */
[C---:B------:R-:W-:Y:S02]  /*0410*/  ISETP.NE.AND P0, PT, R0.reuse, UR6, PT ;  /* 0x0000000600007c0c */ /* 0x040fe4000bf05270 */
[----:B------:R-:W-:-:S11]  /*0420*/  IADD3 R0, PT, PT, R0, 0x1, RZ ;  /* 0x0000000100007810 */ /* 0x000fd60007ffe0ff */
[----:B-1----:R-:W-:Y:S05]  /*0430*/  @P0 BRA `(.L_x_17) ;  /* 0xfffffffc00dc0947 */ /* 0x002fea000383ffff */
[----:B------:R-:W0:Y:S02]  /*0440*/  LDC.64 R2, c[0x0][0x388] ;  /* 0x0000e200ff027b82 */ /* 0x000e240000000a00 */
[----:B0-----:R-:W-:-:S05]  /*0450*/  IMAD.WIDE R2, R9, 0x4, R2 ;  /* 0x0000000409027825 */ /* 0x001fca00078e0202 */
[----:B------:R-:W-:Y:S01]  /*0460*/  STG.E desc[UR4][R2.64], RZ ;  /* 0x000000ff02007986 */ /* 0x000fe2000c101904 */
[----:B------:R-:W-:Y:S05]  /*0470*/  EXIT ;  /* 0x000000000000794d */ /* 0x000fea0003800000 */
.L_x_16:
[----:B------:R-:W-:Y:S05]  /*0480*/  BSYNC.RECONVERGENT B0 ;  /* 0x0000000000007941 */ /* 0x000fea0003800200 */
.L_x_15:
[----:B------:R-:W-:-:S13]  /*0490*/  ISETP.NE.AND P0, PT, R7, R6, PT ;  /* 0x000000060700720c */ /* 0x000fda0003f05270 */
[----:B------:R-:W1:Y:S01]  /*04a0*/  @!P0 LDC.64 R2, c[0x0][0x388] ;  /* 0x0000e200ff028b82 */ /* 0x000e620000000a00 */
[----:B0-----:R-:W-:Y:S02]  /*04b0*/  @!P0 VIADD R5, R0, 0x1 ;  /* 0x0000000100058836 */ /* 0x001fe40000000000 */
[----:B-1----:R-:W-:-:S05]  /*04c0*/  @!P0 IMAD.WIDE R2, R9, 0x4, R2 ;  /* 0x0000000409028825 */ /* 0x002fca00078e0202 */
[----:B------:R0:W-:Y:S01]  /*04d0*/  @!P0 STG.E desc[UR4][R2.64], R5 ;  /* 0x0000000502008986 */ /* 0x0001e2000c101904 */
[----:B------:R-:W-:Y:S05]  /*04e0*/  @!P0 EXIT ;  /* 0x000000000000894d */ /* 0x000fea0003800000 */
[----:B0-----:R-:W0:Y:S02]  /*04f0*/  LDC.64 R2, c[0x0][0x388] ;  /* 0x0000e200ff027b82 */ /* 0x001e240000000a00 */
[----:B0-----:R-:W-:-:S05]  /*0500*/  IMAD.WIDE R2, R9, 0x4, R2 ;  /* 0x0000000409027825 */ /* 0x001fca00078e0202 */
[----:B------:R-:W-:Y:S01]  /*0510*/  STG.E desc[UR4][R2.64], RZ ;  /* 0x000000ff02007986 */ /* 0x000fe2000c101904 */
[----:B------:R-:W-:Y:S05]  /*0520*/  EXIT ;  /* 0x000000000000794d */ /* 0x000fea0003800000 */
.L_x_14:
[----:B------:R-:W0:Y:S02]  /*0530*/  LDC.64 R2, c[0x0][0x388] ;  /* 0x0000e200ff027b82 */ /* 0x000e240000000a00 */
[----:B0-----:R-:W-:-:S05]  /*0540*/  IMAD.WIDE R2, R9, 0x4, R2 ;  /* 0x0000000409027825 */ /* 0x001fca00078e0202 */
[----:B------:R-:W-:Y:S01]  /*0550*/  STG.E desc[UR4][R2.64], RZ ;  /* 0x000000ff02007986 */ /* 0x000fe2000c101904 */
[----:B------:R-:W-:Y:S05]  /*0560*/  EXIT ;  /* 0x000000000000794d */ /* 0x000fea0003800000 */
.L_x_18:
        /* <DEDUP_REMOVED lines=9> */
.L_x_68:


//--------------------- .text._Z19batchDijkstraKernelPiS_S_iii --------------------------
	.section	.text._Z19batchDijkstraKernelPiS_S_iii,"ax",@progbits
	.align	128
        .global         _Z19batchDijkstraKernelPiS_S_iii
        .type           _Z19batchDijkstraKernelPiS_S_iii,@function
        .size           _Z19batchDijkstraKernelPiS_S_iii,(.L_x_69 - _Z19batchDijkstraKernelPiS_S_iii)
        .other          _Z19batchDijkstraKernelPiS_S_iii,@"STO_CUDA_ENTRY STV_DEFAULT"
_Z19batchDijkstraKernelPiS_S_iii:
.text._Z19batchDijkstraKernelPiS_S_iii:
[----:B------:R-:W0:Y:S01]  /*0000*/  LDC R1, c[0x0][0x37c] ;  /* 0x0000df00ff017b82 */ /* 0x000e220000000800 */
[----:B------:R-:W1:Y:S07]  /*0010*/  S2R R0, SR_TID.X ;  /* 0x0000000000007919 */ /* 0x000e6e0000002100 */
[----:B------:R-:W1:Y:S01]  /*0020*/  S2UR UR4, SR_CTAID.X ;  /* 0x00000000000479c3 */ /* 0x000e620000002500 */
[----:B------:R-:W2:Y:S07]  /*0030*/  LDCU UR5, c[0x0][0x3a0] ;  /* 0x00007400ff0577ac */ /* 0x000eae0008000800 */
[----:B------:R-:W1:Y:S02]  /*0040*/  LDC R19, c[0x0][0x360] ;  /* 0x0000d800ff137b82 */ /* 0x000e640000000800 */
[----:B-1----:R-:W-:-:S05]  /*0050*/  IMAD R19, R19, UR4, R0 ;  /* 0x0000000413137c24 */ /* 0x002fca000f8e0200 */
[----:B--2---:R-:W-:-:S13]  /*0060*/  ISETP.GE.AND P0, PT, R19, UR5, PT ;  /* 0x0000000513007c0c */ /* 0x004fda000bf06270 */
[----:B0-----:R-:W-:Y:S05]  /*0070*/  @P0 EXIT ;  /* 0x000000000000094d */ /* 0x001fea0003800000 */
[----:B------:R-:W0:Y:S02]  /*0080*/  LDCU.64 UR36, c[0x0][0x398] ;  /* 0x00007300ff2477ac */ /* 0x000e240008000a00 */
[----:B0-----:R-:W-:-:S05]  /*0090*/  VIADD R19, R19, UR37 ;  /* 0x0000002513137c36 */ /* 0x001fca0008000000 */
[----:B------:R-:W-:-:S13]  /*00a0*/  ISETP.GE.AND P0, PT, R19, UR36, PT ;  /* 0x0000002413007c0c */ /* 0x000fda000bf06270 */
[----:B------:R-:W-:Y:S05]  /*00b0*/  @P0 EXIT ;  /* 0x000000000000094d */ /* 0x000fea0003800000 */
[----:B------:R-:W-:Y:S01]  /*00c0*/  MOV R2, 0x0 ;  /* 0x0000000000027802 */ /* 0x000fe20000000f00 */
[----:B------:R-:W-:Y:S02]  /*00d0*/  UIMAD.WIDE UR4, UR36, 0x4, URZ ;  /* 0x00000004240478a5 */ /* 0x000fe4000f8e02ff */
[----:B------:R-:W-:Y:S01]  /*00e0*/  USHF.R.S32.HI UR36, URZ, 0x1f, UR36 ;  /* 0x0000001fff247899 */ /* 0x000fe20008011424 */
[----:B------:R0:W1:Y:S03]  /*00f0*/  LDC.64 R6, c[0x4][R2] ;  /* 0x0100000002067b82 */ /* 0x0000660000000a00 */
[----:B------:R-:W-:Y:S02]  /*0100*/  IMAD.U32 R9, RZ, RZ, UR5 ;  /* 0x00000005ff097e24 */ /* 0x000fe4000f8e00ff */
[----:B------:R-:W-:Y:S02]  /*0110*/  IMAD.U32 R5, RZ, RZ, UR5 ;  /* 0x00000005ff057e24 */ /* 0x000fe4000f8e00ff */
[----:B------:R-:W-:-:S02]  /*0120*/  IMAD.U32 R4, RZ, RZ, UR4 ;  /* 0x00000004ff047e24 */ /* 0x000fc4000f8e00ff */
[----:B------:R-:W-:Y:S02]  /*0130*/  IMAD.U32 R8, RZ, RZ, UR4 ;  /* 0x00000004ff087e24 */ /* 0x000fe4000f8e00ff */
[----:B0-----:R-:W-:-:S07]  /*0140*/  IMAD.MOV.U32 R5, RZ, RZ, R9 ;  /* 0x000000ffff057224 */ /* 0x001fce00078e0009 */
[----:B------:R-:W-:-:S07]  /*0150*/  LEPC R20, `(.L_x_19) ;  /* 0x000000001014794e */ /* 0x000fce0000000000 */
[----:B-1----:R-:W-:Y:S05]  /*0160*/  CALL.ABS.NOINC R6 ;  /* 0x0000000006007343 */ /* 0x002fea0003c00000 */
.L_x_19:
[----:B------:R-:W0:Y:S01]  /*0170*/  LDC.64 R2, c[0x4][R2] ;  /* 0x0100000002027b82 */ /* 0x000e220000000a00 */
[----:B------:R-:W1:Y:S01]  /*0180*/  LDCU UR4, c[0x0][0x398] ;  /* 0x00007300ff0477ac */ /* 0x000e620008000800 */
[----:B------:R-:W-:Y:S02]  /*0190*/  IMAD.MOV.U32 R16, RZ, RZ, R4 ;  /* 0x000000ffff107224 */ /* 0x000fe400078e0004 */
[----:B------:R-:W-:Y:S02]  /*01a0*/  IMAD.MOV.U32 R17, RZ, RZ, R5 ;  /* 0x000000ffff117224 */ /* 0x000fe400078e0005 */
[----:B------:R-:W-:Y:S02]  /*01b0*/  IMAD.U32 R5, RZ, RZ, UR36 ;  /* 0x00000024ff057e24 */ /* 0x000fe4000f8e00ff */
[----:B-1----:R-:W-:-:S07]  /*01c0*/  IMAD.U32 R4, RZ, RZ, UR4 ;  /* 0x00000004ff047e24 */ /* 0x002fce000f8e00ff */
[----:B------:R-:W-:-:S07]  /*01d0*/  LEPC R20, `(.L_x_20) ;  /* 0x000000001014794e */ /* 0x000fce0000000000 */
[----:B0-----:R-:W-:Y:S05]  /*01e0*/  CALL.ABS.NOINC R2 ;  /* 0x0000000002007343 */ /* 0x001fea0003c00000 */
.L_x_20:
[----:B------:R-:W0:Y:S01]  /*01f0*/  LDC R22, c[0x0][0x398] ;  /* 0x0000e600ff167b82 */ /* 0x000e220000000800 */
[----:B------:R-:W-:Y:S02]  /*0200*/  IMAD.MOV.U32 R18, RZ, RZ, R4 ;  /* 0x000000ffff127224 */ /* 0x000fe400078e0004 */
[----:B------:R-:W-:-:S05]  /*0210*/  IMAD.MOV.U32 R2, RZ, RZ, R5 ;  /* 0x000000ffff027224 */ /* 0x000fca00078e0005 */
[----:B------:R-:W1:Y:S01]  /*0220*/  LDC.64 R6, c[0x0][0x358] ;  /* 0x0000d600ff067b82 */ /* 0x000e620000000a00 */
[----:B0-----:R-:W-:-:S13]  /*0230*/  ISETP.GE.AND P0, PT, R22, 0x1, PT ;  /* 0x000000011600780c */ /* 0x001fda0003f06270 */
[----:B-1----:R-:W-:Y:S05]  /*0240*/  @!P0 BRA `(.L_x_21) ;  /* 0x00000008000c8947 */ /* 0x002fea0003800000 */
[C---:B------:R-:W-:Y:S01]  /*0250*/  ISETP.GE.U32.AND P0, PT, R22.reuse, 0x8, PT ;  /* 0x000000081600780c */ /* 0x040fe20003f06070 */
[----:B------:R-:W-:Y:S01]  /*0260*/  IMAD.MOV.U32 R3, RZ, RZ, RZ ;  /* 0x000000ffff037224 */ /* 0x000fe200078e00ff */
[----:B------:R-:W-:-:S04]  /*0270*/  LOP3.LUT R0, R22, 0x7, RZ, 0xc0, !PT ;  /* 0x0000000716007812 */ /* 0x000fc800078ec0ff */
[----:B------:R-:W-:-:S07]  /*0280*/  ISETP.NE.AND P1, PT, R0, RZ, PT ;  /* 0x000000ff0000720c */ /* 0x000fce0003f25270 */
[----:B------:R-:W-:Y:S06]  /*0290*/  @!P0 BRA `(.L_x_22) ;  /* 0x0000000000ec8947 */ /* 0x000fec0003800000 */
[----:B------:R-:W-:Y:S01]  /*02a0*/  BSSY.RECONVERGENT B0, `(.L_x_22) ;  /* 0x000003a000007945 */ /* 0x000fe20003800200 */
[----:B------:R-:W-:Y:S01]  /*02b0*/  LOP3.LUT R3, R22, 0x7ffffff8, RZ, 0xc0, !PT ;  /* 0x7ffffff816037812 */ /* 0x000fe200078ec0ff */
[----:B------:R-:W-:Y:S02]  /*02c0*/  IMAD.MOV.U32 R11, RZ, RZ, RZ ;  /* 0x000000ffff0b7224 */ /* 0x000fe400078e00ff */
[----:B------:R-:W-:-:S07]  /*02d0*/  IMAD.MOV.U32 R13, RZ, RZ, 0x7fffffff ;  /* 0x7fffffffff0d7424 */ /* 0x000fce00078e00ff */
.L_x_23:
[C---:B------:R-:W-:Y:S01]  /*02e0*/  R2UR UR4, R6.reuse ;  /* 0x00000000060472ca */ /* 0x040fe200000e0000 */
[----:B0-----:R-:W-:Y:S01]  /*02f0*/  IMAD.WIDE.U32 R4, R11, 0x4, R16 ;  /* 0x000000040b047825 */ /* 0x001fe200078e0010 */
[C---:B------:R-:W-:Y:S02]  /*0300*/  R2UR UR5, R7.reuse ;  /* 0x00000000070572ca */ /* 0x040fe400000e0000 */
[C---:B------:R-:W-:Y:S02]  /*0310*/  R2UR UR6, R6.reuse ;  /* 0x00000000060672ca */ /* 0x040fe400000e0000 */
[C---:B------:R-:W-:Y:S02]  /*0320*/  R2UR UR7, R7.reuse ;  /* 0x00000000070772ca */ /* 0x040fe400000e0000 */
[----:B------:R-:W-:Y:S02]  /*0330*/  R2UR UR8, R6 ;  /* 0x00000000060872ca */ /* 0x000fe400000e0000 */
[----:B------:R-:W-:-:S02]  /*0340*/  R2UR UR9, R7 ;  /* 0x00000000070972ca */ /* 0x000fc400000e0000 */
[C---:B------:R-:W-:Y:S02]  /*0350*/  R2UR UR10, R6.reuse ;  /* 0x00000000060a72ca */ /* 0x040fe400000e0000 */
[C---:B------:R-:W-:Y:S01]  /*0360*/  R2UR UR11, R7.reuse ;  /* 0x00000000070b72ca */ /* 0x040fe200000e0000 */
[----:B------:R0:W-:Y:S01]  /*0370*/  ST.E desc[UR4][R4.64], R13 ;  /* 0x0000000d04007985 */ /* 0x0001e2000c101904 */
[C---:B------:R-:W-:Y:S02]  /*0380*/  R2UR UR12, R6.reuse ;  /* 0x00000000060c72ca */ /* 0x040fe400000e0000 */
[----:B------:R-:W-:Y:S02]  /*0390*/  R2UR UR13, R7 ;  /* 0x00000000070d72ca */ /* 0x000fe400000e0000 */
[C---:B------:R-:W-:Y:S01]  /*03a0*/  IADD3 R8, P0, PT, R11.reuse, R18, RZ ;  /* 0x000000120b087210 */ /* 0x040fe20007f1e0ff */
[----:B------:R-:W-:Y:S01]  /*03b0*/  VIADD R11, R11, 0x8 ;  /* 0x000000080b0b7836 */ /* 0x000fe20000000000 */
[----:B------:R-:W-:-:S02]  /*03c0*/  R2UR UR14, R6 ;  /* 0x00000000060e72ca */ /* 0x000fc400000e0000 */
[C---:B------:R-:W-:Y:S01]  /*03d0*/  R2UR UR15, R7.reuse ;  /* 0x00000000070f72ca */ /* 0x040fe200000e0000 */
[----:B------:R-:W-:Y:S01]  /*03e0*/  IMAD.X R9, RZ, RZ, R2, P0 ;  /* 0x000000ffff097224 */ /* 0x000fe200000e0602 */
[C---:B------:R-:W-:Y:S02]  /*03f0*/  R2UR UR16, R6.reuse ;  /* 0x00000000061072ca */ /* 0x040fe400000e0000 */
[C---:B------:R-:W-:Y:S02]  /*0400*/  R2UR UR17, R7.reuse ;  /* 0x00000000071172ca */ /* 0x040fe400000e0000 */
[C---:B------:R-:W-:Y:S01]  /*0410*/  R2UR UR18, R6.reuse ;  /* 0x00000000061272ca */ /* 0x040fe200000e0000 */
[----:B------:R0:W-:Y:S01]  /*0420*/  ST.E.U8 desc[UR6][R8.64], RZ ;  /* 0x000000ff08007985 */ /* 0x0001e2000c101106 */
[C---:B------:R-:W-:Y:S02]  /*0430*/  R2UR UR19, R7.reuse ;  /* 0x00000000071372ca */ /* 0x040fe400000e0000 */
[----:B------:R-:W-:Y:S01]  /*0440*/  R2UR UR20, R6 ;  /* 0x00000000061472ca */ /* 0x000fe200000e0000 */
[----:B------:R0:W-:Y:S01]  /*0450*/  ST.E desc[UR8][R4.64+0x4], R13 ;  /* 0x0000040d04007985 */ /* 0x0001e2000c101908 */
[----:B------:R-:W-:-:S02]  /*0460*/  R2UR UR21, R7 ;  /* 0x00000000071572ca */ /* 0x000fc400000e0000 */
[C---:B------:R-:W-:Y:S01]  /*0470*/  R2UR UR22, R6.reuse ;  /* 0x00000000061672ca */ /* 0x040fe200000e0000 */
[----:B------:R0:W-:Y:S01]  /*0480*/  ST.E.U8 desc[UR10][R8.64+0x1], RZ ;  /* 0x000001ff08007985 */ /* 0x0001e2000c10110a */
[C---:B------:R-:W-:Y:S02]  /*0490*/  R2UR UR23, R7.reuse ;  /* 0x00000000071772ca */ /* 0x040fe400000e0000 */
[C---:B------:R-:W-:Y:S01]  /*04a0*/  R2UR UR24, R6.reuse ;  /* 0x00000000061872ca */ /* 0x040fe200000e0000 */
[----:B------:R0:W-:Y:S01]  /*04b0*/  ST.E desc[UR12][R4.64+0x8], R13 ;  /* 0x0000080d04007985 */ /* 0x0001e2000c10190c */
[C---:B------:R-:W-:Y:S02]  /*04c0*/  R2UR UR25, R7.reuse ;  /* 0x00000000071972ca */ /* 0x040fe400000e0000 */
[----:B------:R-:W-:Y:S01]  /*04d0*/  R2UR UR26, R6 ;  /* 0x00000000061a72ca */ /* 0x000fe200000e0000 */
[----:B------:R0:W-:Y:S01]  /*04e0*/  ST.E.U8 desc[UR14][R8.64+0x2], RZ ;  /* 0x000002ff08007985 */ /* 0x0001e2000c10110e */
[----:B------:R-:W-:-:S02]  /*04f0*/  R2UR UR27, R7 ;  /* 0x00000000071b72ca */ /* 0x000fc400000e0000 */
[C---:B------:R-:W-:Y:S01]  /*0500*/  R2UR UR28, R6.reuse ;  /* 0x00000000061c72ca */ /* 0x040fe200000e0000 */
[----:B------:R0:W-:Y:S01]  /*0510*/  ST.E desc[UR16][R4.64+0xc], R13 ;  /* 0x00000c0d04007985 */ /* 0x0001e2000c101910 */
[C---:B------:R-:W-:Y:S02]  /*0520*/  R2UR UR29, R7.reuse ;  /* 0x00000000071d72ca */ /* 0x040fe400000e0000 */
[C---:B------:R-:W-:Y:S01]  /*0530*/  R2UR UR30, R6.reuse ;  /* 0x00000000061e72ca */ /* 0x040fe200000e0000 */
[----:B------:R0:W-:Y:S01]  /*0540*/  ST.E.U8 desc[UR18][R8.64+0x3], RZ ;  /* 0x000003ff08007985 */ /* 0x0001e2000c101112 */
[C---:B------:R-:W-:Y:S02]  /*0550*/  R2UR UR31, R7.reuse ;  /* 0x00000000071f72ca */ /* 0x040fe400000e0000 */
[----:B------:R-:W-:Y:S01]  /*0560*/  R2UR UR32, R6 ;  /* 0x00000000062072ca */ /* 0x000fe200000e0000 */
[----:B------:R0:W-:Y:S01]  /*0570*/  ST.E desc[UR20][R4.64+0x10], R13 ;  /* 0x0000100d04007985 */ /* 0x0001e2000c101914 */
[----:B------:R-:W-:-:S02]  /*0580*/  R2UR UR33, R7 ;  /* 0x00000000072172ca */ /* 0x000fc400000e0000 */
[----:B------:R-:W-:Y:S01]  /*0590*/  R2UR UR34, R6 ;  /* 0x00000000062272ca */ /* 0x000fe200000e0000 */
[----:B------:R0:W-:Y:S01]  /*05a0*/  ST.E.U8 desc[UR22][R8.64+0x4], RZ ;  /* 0x000004ff08007985 */ /* 0x0001e2000c101116 */
[----:B------:R-:W-:Y:S02]  /*05b0*/  R2UR UR35, R7 ;  /* 0x00000000072372ca */ /* 0x000fe400000e0000 */
[----:B------:R-:W-:Y:S01]  /*05c0*/  ISETP.NE.AND P0, PT, R11, R3, PT ;  /* 0x000000030b00720c */ /* 0x000fe20003f05270 */
[----:B------:R0:W-:Y:S04]  /*05d0*/  ST.E desc[UR24][R4.64+0x14], R13 ;  /* 0x0000140d04007985 */ /* 0x0001e8000c101918 */
[----:B------:R0:W-:Y:S04]  /*05e0*/  ST.E.U8 desc[UR26][R8.64+0x5], RZ ;  /* 0x000005ff08007985 */ /* 0x0001e8000c10111a */
[----:B------:R0:W-:Y:S04]  /*05f0*/  ST.E desc[UR28][R4.64+0x18], R13 ;  /* 0x0000180d04007985 */ /* 0x0001e8000c10191c */
[----:B------:R0:W-:Y:S04]  /*0600*/  ST.E.U8 desc[UR30][R8.64+0x6], RZ ;  /* 0x000006ff08007985 */ /* 0x0001e8000c10111e */
[----:B------:R0:W-:Y:S04]  /*0610*/  ST.E desc[UR32][R4.64+0x1c], R13 ;  /* 0x00001c0d04007985 */ /* 0x0001e8000c101920 */
[----:B------:R0:W-:Y:S01]  /*0620*/  ST.E.U8 desc[UR34][R8.64+0x7], RZ ;  /* 0x000007ff08007985 */ /* 0x0001e2000c101122 */
[----:B------:R-:W-:Y:S05]  /*0630*/  @P0 BRA `(.L_x_23) ;  /* 0xfffffffc00280947 */ /* 0x000fea000383ffff */
[----:B------:R-:W-:Y:S05]  /*0640*/  BSYNC.RECONVERGENT B0 ;  /* 0x0000000000007941 */ /* 0x000fea0003800200 */
.L_x_22:
[----:B------:R-:W-:Y:S05]  /*0650*/  @!P1 BRA `(.L_x_21) ;  /* 0x0000000400089947 */ /* 0x000fea0003800000 */
[----:B------:R-:W-:Y:S02]  /*0660*/  ISETP.GE.U32.AND P0, PT, R0, 0x4, PT ;  /* 0x000000040000780c */ /* 0x000fe40003f06070 */
[----:B------:R-:W-:-:S04]  /*0670*/  LOP3.LUT R10, R22, 0x3, RZ, 0xc0, !PT ;  /* 0x00000003160a7812 */ /* 0x000fc800078ec0ff */
[----:B------:R-:W-:-:S07]  /*0680*/  ISETP.NE.AND P1, PT, R10, RZ, PT ;  /* 0x000000ff0a00720c */ /* 0x000fce0003f25270 */
[----:B------:R-:W-:Y:S06]  /*0690*/  @!P0 BRA `(.L_x_24) ;  /* 0x0000000000748947 */ /* 0x000fec0003800000 */
[C---:B------:R-:W-:Y:S01]  /*06a0*/  R2UR UR4, R6.reuse ;  /* 0x00000000060472ca */ /* 0x040fe200000e0000 */
[----:B------:R-:W-:Y:S01]  /*06b0*/  IMAD.MOV.U32 R11, RZ, RZ, 0x7fffffff ;  /* 0x7fffffffff0b7424 */ /* 0x000fe200078e00ff */
[----:B------:R-:W-:Y:S01]  /*06c0*/  R2UR UR5, R7 ;  /* 0x00000000070572ca */ /* 0x000fe200000e0000 */
[----:B0-----:R-:W-:Y:S01]  /*06d0*/  IMAD.WIDE.U32 R4, R3, 0x4, R16 ;  /* 0x0000000403047825 */ /* 0x001fe200078e0010 */
        /* <DEDUP_REMOVED lines=16> */
[----:B------:R-:W-:Y:S01]  /*07e0*/  R2UR UR18, R6 ;  /* 0x00000000061272ca */ /* 0x000fe200000e0000 */
[----:B------:R1:W-:Y:S01]  /*07f0*/  ST.E.U8 desc[UR6][R8.64], RZ ;  /* 0x000000ff08007985 */ /* 0x0003e2000c101106 */
[----:B------:R-:W-:-:S03]  /*0800*/  R2UR UR19, R7 ;  /* 0x00000000071372ca */ /* 0x000fc600000e0000 */
[----:B------:R1:W-:Y:S04]  /*0810*/  ST.E desc[UR8][R4.64+0x4], R11 ;  /* 0x0000040b04007985 */ /* 0x0003e8000c101908 */
[----:B------:R1:W-:Y:S04]  /*0820*/  ST.E.U8 desc[UR10][R8.64+0x1], RZ ;  /* 0x000001ff08007985 */ /* 0x0003e8000c10110a */
[----:B------:R1:W-:Y:S04]  /*0830*/  ST.E desc[UR12][R4.64+0x8], R11 ;  /* 0x0000080b04007985 */ /* 0x0003e8000c10190c */
[----:B------:R1:W-:Y:S04]  /*0840*/  ST.E.U8 desc[UR14][R8.64+0x2], RZ ;  /* 0x000002ff08007985 */ /* 0x0003e8000c10110e */
[----:B------:R1:W-:Y:S04]  /*0850*/  ST.E desc[UR16][R4.64+0xc], R11 ;  /* 0x00000c0b04007985 */ /* 0x0003e8000c101910 */
[----:B------:R1:W-:Y:S02]  /*0860*/  ST.E.U8 desc[UR18][R8.64+0x3], RZ ;  /* 0x000003ff08007985 */ /* 0x0003e4000c101112 */
.L_x_24:
[----:B------:R-:W-:Y:S05]  /*0870*/  @!P1 BRA `(.L_x_21) ;  /* 0x0000000000809947 */ /* 0x000fea0003800000 */
[----:B------:R-:W-:Y:S02]  /*0880*/  ISETP.NE.AND P0, PT, R10, 0x1, PT ;  /* 0x000000010a00780c */ /* 0x000fe40003f05270 */
[----:B------:R-:W-:-:S04]  /*0890*/  LOP3.LUT R0, R22, 0x1, RZ, 0xc0, !PT ;  /* 0x0000000116007812 */ /* 0x000fc800078ec0ff */
[----:B------:R-:W-:-:S07]  /*08a0*/  ISETP.NE.U32.AND P1, PT, R0, 0x1, PT ;  /* 0x000000010000780c */ /* 0x000fce0003f25070 */
[----:B------:R-:W-:Y:S06]  /*08b0*/  @!P0 BRA `(.L_x_25) ;  /* 0x0000000000448947 */ /* 0x000fec0003800000 */
[C---:B------:R-:W-:Y:S01]  /*08c0*/  R2UR UR4, R6.reuse ;  /* 0x00000000060472ca */ /* 0x040fe200000e0000 */
[----:B-1----:R-:W-:Y:S01]  /*08d0*/  IMAD.MOV.U32 R11, RZ, RZ, 0x7fffffff ;  /* 0x7fffffffff0b7424 */ /* 0x002fe200078e00ff */
[----:B------:R-:W-:Y:S01]  /*08e0*/  R2UR UR5, R7 ;  /* 0x00000000070572ca */ /* 0x000fe200000e0000 */
[----:B0-----:R-:W-:Y:S01]  /*08f0*/  IMAD.WIDE.U32 R4, R3, 0x4, R16 ;  /* 0x0000000403047825 */ /* 0x001fe200078e0010 */
[C---:B------:R-:W-:Y:S02]  /*0900*/  R2UR UR6, R6.reuse ;  /* 0x00000000060672ca */ /* 0x040fe400000e0000 */
[C---:B------:R-:W-:Y:S02]  /*0910*/  R2UR UR7, R7.reuse ;  /* 0x00000000070772ca */ /* 0x040fe400000e0000 */
[----:B------:R-:W-:Y:S02]  /*0920*/  R2UR UR8, R6 ;  /* 0x00000000060872ca */ /* 0x000fe400000e0000 */
[----:B------:R-:W-:-:S02]  /*0930*/  R2UR UR9, R7 ;  /* 0x00000000070972ca */ /* 0x000fc400000e0000 */
[----:B------:R-:W-:Y:S02]  /*0940*/  R2UR UR10, R6 ;  /* 0x00000000060a72ca */ /* 0x000fe400000e0000 */
[----:B------:R-:W-:Y:S01]  /*0950*/  R2UR UR11, R7 ;  /* 0x00000000070b72ca */ /* 0x000fe200000e0000 */
[----:B------:R2:W-:Y:S01]  /*0960*/  ST.E desc[UR4][R4.64], R11 ;  /* 0x0000000b04007985 */ /* 0x0005e2000c101904 */
[C---:B------:R-:W-:Y:S01]  /*0970*/  IADD3 R8, P0, PT, R3.reuse, R18, RZ ;  /* 0x0000001203087210 */ /* 0x040fe20007f1e0ff */
[----:B------:R-:W-:-:S04]  /*0980*/  VIADD R3, R3, 0x2 ;  /* 0x0000000203037836 */ /* 0x000fc80000000000 */
[----:B------:R-:W-:-:S05]  /*0990*/  IMAD.X R9, RZ, RZ, R2, P0 ;  /* 0x000000ffff097224 */ /* 0x000fca00000e0602 */
[----:B------:R2:W-:Y:S04]  /*09a0*/  ST.E.U8 desc[UR6][R8.64], RZ ;  /* 0x000000ff08007985 */ /* 0x0005e8000c101106 */
[----:B------:R2:W-:Y:S04]  /*09b0*/  ST.E desc[UR8][R4.64+0x4], R11 ;  /* 0x0000040b04007985 */ /* 0x0005e8000c101908 */
[----:B------:R2:W-:Y:S02]  /*09c0*/  ST.E.U8 desc[UR10][R8.64+0x1], RZ ;  /* 0x000001ff08007985 */ /* 0x0005e4000c10110a */
.L_x_25:
[----:B------:R-:W-:Y:S05]  /*09d0*/  @P1 BRA `(.L_x_21) ;  /* 0x0000000000281947 */ /* 0x000fea0003800000 */
[C---:B------:R-:W-:Y:S01]  /*09e0*/  R2UR UR4, R6.reuse ;  /* 0x00000000060472ca */ /* 0x040fe200000e0000 */
[----:B012---:R-:W-:Y:S01]  /*09f0*/  IMAD.WIDE.U32 R4, R3, 0x4, R16 ;  /* 0x0000000403047825 */ /* 0x007fe200078e0010 */
[C---:B------:R-:W-:Y:S02]  /*0a00*/  R2UR UR5, R7.reuse ;  /* 0x00000000070572ca */ /* 0x040fe400000e0000 */
[----:B------:R-:W-:Y:S02]  /*0a10*/  R2UR UR6, R6 ;  /* 0x00000000060672ca */ /* 0x000fe400000e0000 */
[----:B------:R-:W-:Y:S02]  /*0a20*/  R2UR UR7, R7 ;  /* 0x00000000070772ca */ /* 0x000fe400000e0000 */
[----:B------:R-:W-:Y:S01]  /*0a30*/  IADD3 R8, P0, PT, R3, R18, RZ ;  /* 0x0000001203087210 */ /* 0x000fe20007f1e0ff */
[----:B------:R-:W-:-:S04]  /*0a40*/  IMAD.MOV.U32 R3, RZ, RZ, 0x7fffffff ;  /* 0x7fffffffff037424 */ /* 0x000fc800078e00ff */
[----:B------:R-:W-:Y:S02]  /*0a50*/  IMAD.X R9, RZ, RZ, R2, P0 ;  /* 0x000000ffff097224 */ /* 0x000fe400000e0602 */
[----:B------:R3:W-:Y:S04]  /*0a60*/  ST.E desc[UR4][R4.64], R3 ;  /* 0x0000000304007985 */ /* 0x0007e8000c101904 */
[----:B------:R3:W-:Y:S02]  /*0a70*/  ST.E.U8 desc[UR6][R8.64], RZ ;  /* 0x000000ff08007985 */ /* 0x0007e4000c101106 */
.L_x_21:
[----:B------:R-:W-:Y:S01]  /*0a80*/  R2UR UR4, R6 ;  /* 0x00000000060472ca */ /* 0x000fe200000e0000 */
[----:B0123--:R-:W-:Y:S01]  /*0a90*/  IMAD.WIDE R4, R19, 0x4, R16 ;  /* 0x0000000413047825 */ /* 0x00ffe200078e0210 */
[----:B------:R-:W-:Y:S02]  /*0aa0*/  R2UR UR5, R7 ;  /* 0x00000000070572ca */ /* 0x000fe400000e0000 */
[----:B------:R-:W-:-:S11]  /*0ab0*/  ISETP.GE.AND P0, PT, R22, 0x2, PT ;  /* 0x000000021600780c */ /* 0x000fd60003f06270 */
[----:B------:R0:W-:Y:S02]  /*0ac0*/  ST.E desc[UR4][R4.64], RZ ;  /* 0x000000ff04007985 */ /* 0x0001e4000c101904 */
[----:B------:R-:W-:Y:S05]  /*0ad0*/  @!P0 BRA `(.L_x_26) ;  /* 0x0000001400c08947 */ /* 0x000fea0003800000 */
[----:B------:R-:W-:Y:S01]  /*0ae0*/  IMAD R24, R19, R22, RZ ;  /* 0x0000001613187224 */ /* 0x000fe200078e02ff */
[----:B------:R-:W-:Y:S01]  /*0af0*/  BSSY.RECONVERGENT B0, `(.L_x_26) ;  /* 0x000016e000007945 */ /* 0x000fe20003800200 */
[C---:B------:R-:W-:Y:S01]  /*0b00*/  LOP3.LUT R23, R22.reuse, 0x3, RZ, 0xc0, !PT ;  /* 0x0000000316177812 */ /* 0x040fe200078ec0ff */
[----:B0-----:R-:W-:Y:S01]  /*0b10*/  IMAD.MOV.U32 R5, RZ, RZ, RZ ;  /* 0x000000ffff057224 */ /* 0x001fe200078e00ff */
[----:B------:R-:W-:Y:S02]  /*0b20*/  LOP3.LUT R22, R22, 0x7ffffffc, RZ, 0xc0, !PT ;  /* 0x7ffffffc16167812 */ /* 0x000fe400078ec0ff */
[----:B------:R-:W-:-:S07]  /*0b30*/  SHF.R.S32.HI R4, RZ, 0x1f, R24 ;  /* 0x0000001fff047819 */ /* 0x000fce0000011418 */
.L_x_54:
[----:B0-----:R-:W0:Y:S01]  /*0b40*/  LDCU UR4, c[0x0][0x398] ;  /* 0x00007300ff0477ac */ /* 0x001e220008000800 */
[----:B------:R-:W-:Y:S02]  /*0b50*/  IMAD.MOV.U32 R0, RZ, RZ, 0x7fffffff ;  /* 0x7fffffffff007424 */ /* 0x000fe400078e00ff */
[----:B-12---:R-:W-:Y:S02]  /*0b60*/  IMAD.MOV.U32 R3, RZ, RZ, -0x1 ;  /* 0xffffffffff037424 */ /* 0x006fe400078e00ff */
[----:B------:R-:W-:Y:S01]  /*0b70*/  IMAD.MOV.U32 R13, RZ, RZ, RZ ;  /* 0x000000ffff0d7224 */ /* 0x000fe200078e00ff */
[----:B0-----:R-:W-:-:S09]  /*0b80*/  UISETP.GE.U32.AND UP0, UPT, UR4, 0x4, UPT ;  /* 0x000000040400788c */ /* 0x001fd2000bf06070 */
[----:B------:R-:W-:Y:S05]  /*0b90*/  BRA.U !UP0, `(.L_x_27) ;  /* 0x0000000108e87547 */ /* 0x000fea000b800000 */
[----:B------:R-:W-:Y:S01]  /*0ba0*/  BSSY.RECONVERGENT B1, `(.L_x_28) ;  /* 0x0000038000017945 */ /* 0x000fe20003800200 */
[----:B------:R-:W-:Y:S02]  /*0bb0*/  IMAD.MOV.U32 R0, RZ, RZ, 0x7fffffff ;  /* 0x7fffffffff007424 */ /* 0x000fe400078e00ff */
[----:B------:R-:W-:Y:S02]  /*0bc0*/  IMAD.MOV.U32 R3, RZ, RZ, -0x1 ;  /* 0xffffffffff037424 */ /* 0x000fe400078e00ff */
[----:B------:R-:W-:-:S07]  /*0bd0*/  IMAD.MOV.U32 R13, RZ, RZ, RZ ;  /* 0x000000ffff0d7224 */ /* 0x000fce00078e00ff */
.L_x_29:
[C---:B------:R-:W-:Y:S02]  /*0be0*/  R2UR UR4, R6.reuse ;  /* 0x00000000060472ca */ /* 0x040fe400000e0000 */
[----:B------:R-:W-:Y:S02]  /*0bf0*/  R2UR UR5, R7 ;  /* 0x00000000070572ca */ /* 0x000fe400000e0000 */
[----:B------:R-:W-:Y:S02]  /*0c00*/  IADD3 R8, P0, PT, R13, R18, RZ ;  /* 0x000000120d087210 */ /* 0x000fe40007f1e0ff */
[C---:B------:R-:W-:Y:S02]  /*0c10*/  R2UR UR6, R6.reuse ;  /* 0x00000000060672ca */ /* 0x040fe400000e0000 */
[----:B------:R-:W-:Y:S01]  /*0c20*/  R2UR UR7, R7 ;  /* 0x00000000070772ca */ /* 0x000fe200000e0000 */
[----:B------:R-:W-:Y:S01]  /*0c30*/  IMAD.X R9, RZ, RZ, R2, P0 ;  /* 0x000000ffff097224 */ /* 0x000fe200000e0602 */
[----:B------:R-:W-:-:S02]  /*0c40*/  R2UR UR8, R6 ;  /* 0x00000000060872ca */ /* 0x000fc400000e0000 */
[----:B------:R-:W-:-:S03]  /*0c50*/  R2UR UR9, R7 ;  /* 0x00000000070972ca */ /* 0x000fc600000e0000 */
[----:B------:R-:W2:Y:S06]  /*0c60*/  LD.E.U8 R12, desc[UR4][R8.64] ;  /* 0x00000004080c7980 */ /* 0x000eac000c101100 */
[----:B------:R-:W3:Y:S04]  /*0c70*/  LD.E.U8 R10, desc[UR6][R8.64+0x1] ;  /* 0x00000106080a7980 */ /* 0x000ee8000c101100 */
[----:B------:R-:W4:Y:S01]  /*0c80*/  LD.E.U8 R11, desc[UR8][R8.64+0x2] ;  /* 0x00000208080b7980 */ /* 0x000f22000c101100 */
[----:B--2---:R-:W-:-:S02]  /*0c90*/  ISETP.NE.AND P5, PT, R12, RZ, PT ;  /* 0x000000ff0c00720c */ /* 0x004fc40003fa5270 */
[----:B---3--:R-:W-:Y:S02]  /*0ca0*/  ISETP.NE.AND P2, PT, R10, RZ, PT ;  /* 0x000000ff0a00720c */ /* 0x008fe40003f45270 */
[----:B----4-:R-:W-:Y:S01]  /*0cb0*/  ISETP.NE.AND P3, PT, R11, RZ, PT ;  /* 0x000000ff0b00720c */ /* 0x010fe20003f65270 */
[----:B------:R-:W-:-:S08]  /*0cc0*/  IMAD.WIDE.U32 R10, R13, 0x4, R16 ;  /* 0x000000040d0a7825 */ /* 0x000fd000078e0010 */
[C---:B------:R-:W-:Y:S02]  /*0cd0*/  @!P5 R2UR UR4, R6.reuse ;  /* 0x000000000604d2ca */ /* 0x040fe400000e0000 */
[C---:B------:R-:W-:Y:S02]  /*0ce0*/  @!P5 R2UR UR5, R7.reuse ;  /* 0x000000000705d2ca */ /* 0x040fe400000e0000 */
[C---:B------:R-:W-:Y:S02]  /*0cf0*/  @!P2 R2UR UR6, R6.reuse ;  /* 0x000000000606a2ca */ /* 0x040fe400000e0000 */
[C---:B------:R-:W-:Y:S02]  /*0d00*/  @!P2 R2UR UR7, R7.reuse ;  /* 0x000000000707a2ca */ /* 0x040fe400000e0000 */
[----:B------:R-:W-:Y:S02]  /*0d10*/  @!P3 R2UR UR8, R6 ;  /* 0x000000000608b2ca */ /* 0x000fe400000e0000 */
[----:B------:R-:W-:-:S05]  /*0d20*/  @!P3 R2UR UR9, R7 ;  /* 0x000000000709b2ca */ /* 0x000fca00000e0000 */
[----:B------:R-:W2:Y:S01]  /*0d30*/  @!P5 LD.E R15, desc[UR4][R10.64] ;  /* 0x000000040a0fd980 */ /* 0x000ea2000c101900 */
[----:B------:R-:W-:Y:S02]  /*0d40*/  R2UR UR4, R6 ;  /* 0x00000000060472ca */ /* 0x000fe400000e0000 */
[----:B------:R-:W-:Y:S01]  /*0d50*/  R2UR UR5, R7 ;  /* 0x00000000070572ca */ /* 0x000fe200000e0000 */
[----:B------:R-:W3:Y:S04]  /*0d60*/  @!P2 LD.E R21, desc[UR6][R10.64+0x4] ;  /* 0x000004060a15a980 */ /* 0x000ee8000c101900 */
[----:B------:R-:W4:Y:S08]  /*0d70*/  @!P3 LD.E R25, desc[UR8][R10.64+0x8] ;  /* 0x000008080a19b980 */ /* 0x000f30000c101900 */
[----:B------:R-:W5:Y:S01]  /*0d80*/  LD.E.U8 R8, desc[UR4][R8.64+0x3] ;  /* 0x0000030408087980 */ /* 0x000f62000c101100 */
[----:B------:R-:W-:-:S02]  /*0d90*/  PLOP3.LUT P1, PT, PT, PT, PT, 0x80, 0x8 ;  /* 0x000000000008781c */ /* 0x000fc40003f2f070 */
[----:B--2---:R-:W-:Y:S02]  /*0da0*/  @!P5 ISETP.GT.AND P6, PT, R15, R0, PT ;  /* 0x000000000f00d20c */ /* 0x004fe40003fc4270 */
[----:B------:R-:W-:-:S04]  /*0db0*/  @!P5 VIMNMX R0, PT, PT, R0, R15, PT ;  /* 0x0000000f0000d248 */ /* 0x000fc80003fe0100 */
[----:B---3--:R-:W-:Y:S02]  /*0dc0*/  @!P2 ISETP.GT.AND P0, PT, R21, R0, PT ;  /* 0x000000001500a20c */ /* 0x008fe40003f04270 */
[----:B------:R-:W-:Y:S02]  /*0dd0*/  @!P2 VIMNMX R0, PT, PT, R0, R21, PT ;  /* 0x000000150000a248 */ /* 0x000fe40003fe0100 */
[----:B------:R-:W-:Y:S02]  /*0de0*/  @!P2 PLOP3.LUT P1, PT, P0, PT, PT, 0x80, 0x8 ;  /* 0x000000000008a81c */ /* 0x000fe4000072f070 */
[----:B----4-:R-:W-:Y:S02]  /*0df0*/  @!P3 ISETP.GT.AND P4, PT, R25, R0, PT ;  /* 0x000000001900b20c */ /* 0x010fe40003f84270 */
[----:B------:R-:W-:Y:S02]  /*0e00*/  PLOP3.LUT P0, PT, PT, PT, PT, 0x80, 0x8 ;  /* 0x000000000008781c */ /* 0x000fe40003f0f070 */
[----:B------:R-:W-:-:S02]  /*0e10*/  @!P3 PLOP3.LUT P0, PT, P4, PT, PT, 0x80, 0x8 ;  /* 0x000000000008b81c */ /* 0x000fc4000270f070 */
[----:B-----5:R-:W-:-:S13]  /*0e20*/  ISETP.NE.AND P4, PT, R8, RZ, PT ;  /* 0x000000ff0800720c */ /* 0x020fda0003f85270 */
[----:B------:R-:W-:Y:S02]  /*0e30*/  @!P4 R2UR UR4, R6 ;  /* 0x000000000604c2ca */ /* 0x000fe400000e0000 */
[----:B------:R-:W-:-:S13]  /*0e40*/  @!P4 R2UR UR5, R7 ;  /* 0x000000000705c2ca */ /* 0x000fda00000e0000 */
[----:B------:R-:W2:Y:S01]  /*0e50*/  @!P4 LD.E R11, desc[UR4][R10.64+0xc] ;  /* 0x00000c040a0bc980 */ /* 0x000ea2000c101900 */
[----:B------:R-:W-:Y:S02]  /*0e60*/  @!P3 VIMNMX R0, PT, PT, R0, R25, PT ;  /* 0x000000190000b248 */ /* 0x000fe40003fe0100 */
[----:B------:R-:W-:Y:S01]  /*0e70*/  @!P5 SEL R3, R3, R13, P6 ;  /* 0x0000000d0303d207 */ /* 0x000fe20003000000 */
[C---:B------:R-:W-:Y:S01]  /*0e80*/  @!P1 VIADD R3, R13.reuse, 0x1 ;  /* 0x000000010d039836 */ /* 0x040fe20000000000 */
[----:B------:R-:W-:Y:S01]  /*0e90*/  PLOP3.LUT P1, PT, PT, PT, PT, 0x80, 0x8 ;  /* 0x000000000008781c */ /* 0x000fe20003f2f070 */
[----:B------:R-:W-:Y:S01]  /*0ea0*/  @!P0 VIADD R3, R13, 0x2 ;  /* 0x000000020d038836 */ /* 0x000fe20000000000 */
[----:B--2---:R-:W-:Y:S02]  /*0eb0*/  @!P4 ISETP.GT.AND P5, PT, R11, R0, PT ;  /* 0x000000000b00c20c */ /* 0x004fe40003fa4270 */
[----:B------:R-:W-:Y:S02]  /*0ec0*/  @!P4 VIMNMX R0, PT, PT, R0, R11, PT ;  /* 0x0000000b0000c248 */ /* 0x000fe40003fe0100 */
[----:B------:R-:W-:-:S13]  /*0ed0*/  @!P4 PLOP3.LUT P1, PT, P5, PT, PT, 0x80, 0x8 ;  /* 0x000000000008c81c */ /* 0x000fda0002f2f070 */
[C---:B------:R-:W-:Y:S02]  /*0ee0*/  @!P1 VIADD R3, R13.reuse, 0x3 ;  /* 0x000000030d039836 */ /* 0x040fe40000000000 */
[----:B------:R-:W-:-:S05]  /*0ef0*/  VIADD R13, R13, 0x4 ;  /* 0x000000040d0d7836 */ /* 0x000fca0000000000 */
[----:B------:R-:W-:-:S13]  /*0f00*/  ISETP.NE.AND P0, PT, R13, R22, PT ;  /* 0x000000160d00720c */ /* 0x000fda0003f05270 */
[----:B------:R-:W-:Y:S05]  /*0f10*/  @P0 BRA `(.L_x_29) ;  /* 0xfffffffc00300947 */ /* 0x000fea000383ffff */
[----:B------:R-:W-:Y:S05]  /*0f20*/  BSYNC.RECONVERGENT B1 ;  /* 0x0000000000017941 */ /* 0x000fea0003800200 */
.L_x_28:
[----:B------:R-:W-:-:S07]  /*0f30*/  IMAD.MOV.U32 R13, RZ, RZ, R22 ;  /* 0x000000ffff0d7224 */ /* 0x000fce00078e0016 */
.L_x_27:
[----:B------:R-:W-:-:S13]  /*0f40*/  ISETP.NE.AND P0, PT, R23, RZ, PT ;  /* 0x000000ff1700720c */ /* 0x000fda0003f05270 */
[----:B------:R-:W-:Y:S05]  /*0f50*/  @!P0 BRA `(.L_x_30) ;  /* 0x0000000000b88947 */ /* 0x000fea0003800000 */
[----:B------:R-:W-:Y:S02]  /*0f60*/  R2UR UR4, R6 ;  /* 0x00000000060472ca */ /* 0x000fe400000e0000 */
[----:B------:R-:W-:Y:S02]  /*0f70*/  R2UR UR5, R7 ;  /* 0x00000000070572ca */ /* 0x000fe400000e0000 */
[----:B------:R-:W-:-:S05]  /*0f80*/  IADD3 R8, P0, PT, R13, R18, RZ ;  /* 0x000000120d087210 */ /* 0x000fca0007f1e0ff */
[----:B------:R-:W-:-:S06]  /*0f90*/  IMAD.X R9, RZ, RZ, R2, P0 ;  /* 0x000000ffff097224 */ /* 0x000fcc00000e0602 */
[----:B------:R-:W2:Y:S01]  /*0fa0*/  LD.E.U8 R10, desc[UR4][R8.64] ;  /* 0x00000004080a7980 */ /* 0x000ea2000c101100 */
[----:B------:R-:W-:Y:S01]  /*0fb0*/  BSSY.RECONVERGENT B1, `(.L_x_31) ;  /* 0x000000c000017945 */ /* 0x000fe20003800200 */
[----:B------:R-:W-:Y:S01]  /*0fc0*/  ISETP.NE.AND P1, PT, R23, 0x1, PT ;  /* 0x000000011700780c */ /* 0x000fe20003f25270 */
[----:B------:R-:W-:Y:S01]  /*0fd0*/  IMAD.MOV.U32 R15, RZ, RZ, R0 ;  /* 0x000000ffff0f7224 */ /* 0x000fe200078e0000 */
[----:B--2---:R-:W-:Y:S01]  /*0fe0*/  ISETP.NE.AND P0, PT, R10, RZ, PT ;  /* 0x000000ff0a00720c */ /* 0x004fe20003f05270 */
[----:B------:R-:W-:-:S12]  /*0ff0*/  IMAD.WIDE.U32 R10, R13, 0x4, R16 ;  /* 0x000000040d0a7825 */ /* 0x000fd800078e0010 */
[----:B------:R-:W-:Y:S05]  /*1000*/  @P0 BRA `(.L_x_32) ;  /* 0x0000000000180947 */ /* 0x000fea0003800000 */
[----:B------:R-:W-:Y:S02]  /*1010*/  R2UR UR4, R6 ;  /* 0x00000000060472ca */ /* 0x000fe400000e0000 */
[----:B------:R-:W-:-:S13]  /*1020*/  R2UR UR5, R7 ;  /* 0x00000000070572ca */ /* 0x000fda00000e0000 */
[----:B------:R-:W2:Y:S02]  /*1030*/  LD.E R0, desc[UR4][R10.64] ;  /* 0x000000040a007980 */ /* 0x000ea4000c101900 */
[CC--:B--2---:R-:W-:Y:S02]  /*1040*/  ISETP.GT.AND P0, PT, R0.reuse, R15.reuse, PT ;  /* 0x0000000f0000720c */ /* 0x0c4fe40003f04270 */
[----:B------:R-:W-:Y:S02]  /*1050*/  VIMNMX R15, PT, PT, R0, R15, PT ;  /* 0x0000000f000f7248 */ /* 0x000fe40003fe0100 */
[----:B------:R-:W-:-:S09]  /*1060*/  SEL R3, R3, R13, P0 ;  /* 0x0000000d03037207 */ /* 0x000fd20000000000 */
.L_x_32:
[----:B------:R-:W-:Y:S05]  /*1070*/  BSYNC.RECONVERGENT B1 ;  /* 0x0000000000017941 */ /* 0x000fea0003800200 */
.L_x_31:
[----:B------:R-:W-:Y:S04]  /*1080*/  BSSY.RECONVERGENT B1, `(.L_x_30) ;  /* 0x000001b000017945 */ /* 0x000fe80003800200 */
[----:B------:R-:W-:Y:S05]  /*1090*/  @!P1 BRA `(.L_x_33) ;  /* 0x0000000000649947 */ /* 0x000fea0003800000 */
[----:B------:R-:W-:Y:S02]  /*10a0*/  R2UR UR4, R6 ;  /* 0x00000000060472ca */ /* 0x000fe400000e0000 */
[----:B------:R-:W-:-:S13]  /*10b0*/  R2UR UR5, R7 ;  /* 0x00000000070572ca */ /* 0x000fda00000e0000 */
[----:B------:R-:W2:Y:S01]  /*10c0*/  LD.E.U8 R0, desc[UR4][R8.64+0x1] ;  /* 0x0000010408007980 */ /* 0x000ea2000c101100 */
[----:B------:R-:W-:Y:S01]  /*10d0*/  BSSY.RECONVERGENT B2, `(.L_x_34) ;  /* 0x000000a000027945 */ /* 0x000fe20003800200 */
[----:B------:R-:W-:Y:S02]  /*10e0*/  ISETP.NE.AND P1, PT, R23, 0x2, PT ;  /* 0x000000021700780c */ /* 0x000fe40003f25270 */
[----:B--2---:R-:W-:-:S13]  /*10f0*/  ISETP.NE.AND P0, PT, R0, RZ, PT ;  /* 0x000000ff0000720c */ /* 0x004fda0003f05270 */
[----:B------:R-:W-:Y:S05]  /*1100*/  @P0 BRA `(.L_x_35) ;  /* 0x0000000000180947 */ /* 0x000fea0003800000 */
[----:B------:R-:W-:Y:S02]  /*1110*/  R2UR UR4, R6 ;  /* 0x00000000060472ca */ /* 0x000fe400000e0000 */
[----:B------:R-:W-:-:S13]  /*1120*/  R2UR UR5, R7 ;  /* 0x00000000070572ca */ /* 0x000fda00000e0000 */
[----:B------:R-:W2:Y:S02]  /*1130*/  LD.E R0, desc[UR4][R10.64+0x4] ;  /* 0x000004040a007980 */ /* 0x000ea4000c101900 */
[CC--:B--2---:R-:W-:Y:S02]  /*1140*/  ISETP.GT.AND P0, PT, R0.reuse, R15.reuse, PT ;  /* 0x0000000f0000720c */ /* 0x0c4fe40003f04270 */
[----:B------:R-:W-:-:S11]  /*1150*/  VIMNMX R15, PT, PT, R0, R15, PT ;  /* 0x0000000f000f7248 */ /* 0x000fd60003fe0100 */
[----:B------:R-:W-:-:S07]  /*1160*/  @!P0 VIADD R3, R13, 0x1 ;  /* 0x000000010d038836 */ /* 0x000fce0000000000 */
.L_x_35:
[----:B------:R-:W-:Y:S05]  /*1170*/  BSYNC.RECONVERGENT B2 ;  /* 0x0000000000027941 */ /* 0x000fea0003800200 */
.L_x_34:
[----:B------:R-:W-:Y:S05]  /*1180*/  @!P1 BRA `(.L_x_33) ;  /* 0x0000000000289947 */ /* 0x000fea0003800000 */
[----:B------:R-:W-:Y:S02]  /*1190*/  R2UR UR4, R6 ;  /* 0x00000000060472ca */ /* 0x000fe400000e0000 */
[----:B------:R-:W-:-:S13]  /*11a0*/  R2UR UR5, R7 ;  /* 0x00000000070572ca */ /* 0x000fda00000e0000 */
[----:B------:R-:W2:Y:S02]  /*11b0*/  LD.E.U8 R8, desc[UR4][R8.64+0x2] ;  /* 0x0000020408087980 */ /* 0x000ea4000c101100 */
[----:B--2---:R-:W-:-:S13]  /*11c0*/  ISETP.NE.AND P0, PT, R8, RZ, PT ;  /* 0x000000ff0800720c */ /* 0x004fda0003f05270 */
[----:B------:R-:W-:Y:S05]  /*11d0*/  @P0 BRA `(.L_x_33) ;  /* 0x0000000000140947 */ /* 0x000fea0003800000 */
[----:B------:R-:W-:Y:S02]  /*11e0*/  R2UR UR4, R6 ;  /* 0x00000000060472ca */ /* 0x000fe400000e0000 */
[----:B------:R-:W-:-:S13]  /*11f0*/  R2UR UR5, R7 ;  /* 0x00000000070572ca */ /* 0x000fda00000e0000 */
[----:B------:R-:W2:Y:S02]  /*1200*/  LD.E R10, desc[UR4][R10.64+0x8] ;  /* 0x000008040a0a7980 */ /* 0x000ea4000c101900 */
[----:B--2---:R-:W-:-:S13]  /*1210*/  ISETP.GT.AND P0, PT, R10, R15, PT ;  /* 0x0000000f0a00720c */ /* 0x004fda0003f04270 */
[----:B------:R-:W-:-:S07]  /*1220*/  @!P0 VIADD R3, R13, 0x2 ;  /* 0x000000020d038836 */ /* 0x000fce0000000000 */
.L_x_33:
[----:B------:R-:W-:Y:S05]  /*1230*/  BSYNC.RECONVERGENT B1 ;  /* 0x0000000000017941 */ /* 0x000fea0003800200 */
.L_x_30:
[----:B------:R-:W-:-:S13]  /*1240*/  ISETP.NE.AND P0, PT, R3, -0x1, PT ;  /* 0xffffffff0300780c */ /* 0x000fda0003f05270 */
[----:B------:R-:W-:Y:S05]  /*1250*/  @!P0 BRA `(.L_x_36) ;  /* 0x0000000c00dc8947 */ /* 0x000fea0003800000 */
[----:B------:R-:W0:Y:S01]  /*1260*/  LDCU UR4, c[0x0][0x398] ;  /* 0x00007300ff0477ac */ /* 0x000e220008000800 */
[----:B------:R-:W-:Y:S01]  /*1270*/  IADD3 R10, P0, PT, R3, R18, RZ ;  /* 0x00000012030a7210 */ /* 0x000fe20007f1e0ff */
[----:B------:R-:W-:Y:S01]  /*1280*/  IMAD.MOV.U32 R9, RZ, RZ, 0x1 ;  /* 0x00000001ff097424 */ /* 0x000fe200078e00ff */
[----:B------:R-:W-:Y:S01]  /*1290*/  R2UR UR6, R6 ;  /* 0x00000000060672ca */ /* 0x000fe200000e0000 */
[----:B------:R-:W-:Y:S01]  /*12a0*/  IMAD.MOV.U32 R25, RZ, RZ, RZ ;  /* 0x000000ffff197224 */ /* 0x000fe200078e00ff */
[----:B------:R-:W-:Y:S02]  /*12b0*/  R2UR UR7, R7 ;  /* 0x00000000070772ca */ /* 0x000fe400000e0000 */
[----:B------:R-:W-:Y:S01]  /*12c0*/  LEA.HI.X.SX32 R11, R3, R2, 0x1, P0 ;  /* 0x00000002030b7211 */ /* 0x000fe200000f0eff */
[----:B0-----:R-:W-:-:S10]  /*12d0*/  IMAD.U32 R0, RZ, RZ, UR4 ;  /* 0x00000004ff007e24 */ /* 0x001fd4000f8e00ff */
[----:B------:R0:W-:Y:S01]  /*12e0*/  ST.E.U8 desc[UR6][R10.64], R9 ;  /* 0x000000090a007985 */ /* 0x0001e2000c101106 */
[----:B------:R-:W-:Y:S01]  /*12f0*/  ISETP.GE.U32.AND P0, PT, R0, 0x4, PT ;  /* 0x000000040000780c */ /* 0x000fe20003f06070 */
[----:B0-----:R-:W-:-:S12]  /*1300*/  IMAD.WIDE R8, R3, 0x4, R16 ;  /* 0x0000000403087825 */ /* 0x001fd800078e0210 */
[----:B------:R-:W-:Y:S05]  /*1310*/  @!P0 BRA `(.L_x_37) ;  /* 0x0000000800108947 */ /* 0x000fea0003800000 */
[----:B------:R-:W-:Y:S01]  /*1320*/  BSSY.RECONVERGENT B1, `(.L_x_38) ;  /* 0x0000082000017945 */ /* 0x000fe20003800200 */
[----:B------:R-:W-:-:S07]  /*1330*/  IMAD.MOV.U32 R25, RZ, RZ, RZ ;  /* 0x000000ffff197224 */ /* 0x000fce00078e00ff */
.L_x_47:
[----:B0-----:R-:W0:Y:S01]  /*1340*/  LDCU UR4, c[0x0][0x398] ;  /* 0x00007300ff0477ac */ /* 0x001e220008000800 */
[----:B-1----:R-:W1:Y:S01]  /*1350*/  LDC.64 R20, c[0x0][0x380] ;  /* 0x0000e000ff147b82 */ /* 0x002e620000000a00 */
[C---:B------:R-:W-:Y:S02]  /*1360*/  R2UR UR5, R7.reuse ;  /* 0x00000000070572ca */ /* 0x040fe400000e0000 */
[----:B------:R-:W-:Y:S02]  /*1370*/  R2UR UR6, R6 ;  /* 0x00000000060672ca */ /* 0x000fe400000e0000 */
[----:B------:R-:W-:Y:S02]  /*1380*/  R2UR UR7, R7 ;  /* 0x00000000070772ca */ /* 0x000fe400000e0000 */
[----:B------:R-:W-:-:S05]  /*1390*/  IADD3 R14, P0, PT, R25, R18, RZ ;  /* 0x00000012190e7210 */ /* 0x000fca0007f1e0ff */
[----:B------:R-:W-:Y:S02]  /*13a0*/  IMAD.X R15, RZ, RZ, R2, P0 ;  /* 0x000000ffff0f7224 */ /* 0x000fe400000e0602 */
[----:B0-----:R-:W-:Y:S01]  /*13b0*/  IMAD.U32 R0, RZ, RZ, UR4 ;  /* 0x00000004ff007e24 */ /* 0x001fe2000f8e00ff */
[----:B------:R-:W-:-:S03]  /*13c0*/  R2UR UR4, R6 ;  /* 0x00000000060472ca */ /* 0x000fc600000e0000 */
[----:B------:R-:W2:Y:S01]  /*13d0*/  LD.E.U8 R4, desc[UR6][R14.64] ;  /* 0x000000060e047980 */ /* 0x000ea2000c101100 */
[----:B------:R-:W-:-:S04]  /*13e0*/  IMAD R11, R3, R0, R25 ;  /* 0x00000000030b7224 */ /* 0x000fc800078e0219 */
[----:B-1----:R-:W-:-:S05]  /*13f0*/  IMAD.WIDE R20, R11, 0x4, R20 ;  /* 0x000000040b147825 */ /* 0x002fca00078e0214 */
[----:B------:R-:W3:Y:S01]  /*1400*/  LDG.E R10, desc[UR4][R20.64] ;  /* 0x00000004140a7981 */ /* 0x000ee2000c1e1900 */
[----:B------:R-:W-:Y:S01]  /*1410*/  BSSY.RECONVERGENT B2, `(.L_x_39) ;  /* 0x0000018000027945 */ /* 0x000fe20003800200 */
[----:B------:R-:W-:Y:S01]  /*1420*/  IMAD.WIDE.U32 R12, R25, 0x4, R16 ;  /* 0x00000004190c7825 */ /* 0x000fe200078e0010 */
[----:B---3--:R-:W-:-:S04]  /*1430*/  ISETP.NE.AND P0, PT, R10, RZ, PT ;  /* 0x000000ff0a00720c */ /* 0x008fc80003f05270 */
[----:B--2---:R-:W-:-:S13]  /*1440*/  ISETP.NE.OR P0, PT, R4, RZ, !P0 ;  /* 0x000000ff0400720c */ /* 0x004fda0004705670 */
[----:B------:R-:W-:Y:S05]  /*1450*/  @P0 BRA `(.L_x_40) ;  /* 0x00000000004c0947 */ /* 0x000fea0003800000 */
[----:B------:R-:W-:Y:S02]  /*1460*/  R2UR UR4, R6 ;  /* 0x00000000060472ca */ /* 0x000fe400000e0000 */
[----:B------:R-:W-:-:S13]  /*1470*/  R2UR UR5, R7 ;  /* 0x00000000070572ca */ /* 0x000fda00000e0000 */
[----:B------:R-:W2:Y:S02]  /*1480*/  LD.E R11, desc[UR4][R8.64] ;  /* 0x00000004080b7980 */ /* 0x000ea4000c101900 */
[----:B--2---:R-:W-:-:S13]  /*1490*/  ISETP.NE.AND P0, PT, R11, 0x7fffffff, PT ;  /* 0x7fffffff0b00780c */ /* 0x004fda0003f05270 */
[----:B------:R-:W-:Y:S05]  /*14a0*/  @!P0 BRA `(.L_x_40) ;  /* 0x0000000000388947 */ /* 0x000fea0003800000 */
[----:B------:R-:W-:Y:S02]  /*14b0*/  R2UR UR4, R6 ;  /* 0x00000000060472ca */ /* 0x000fe400000e0000 */
[----:B------:R-:W-:-:S13]  /*14c0*/  R2UR UR5, R7 ;  /* 0x00000000070572ca */ /* 0x000fda00000e0000 */
[----:B------:R-:W2:Y:S01]  /*14d0*/  LD.E R4, desc[UR4][R12.64] ;  /* 0x000000040c047980 */ /* 0x000ea2000c101900 */
[----:B------:R-:W-:-:S05]  /*14e0*/  IMAD.IADD R29, R10, 0x1, R11 ;  /* 0x000000010a1d7824 */ /* 0x000fca00078e020b */
[----:B--2---:R-:W-:-:S13]  /*14f0*/  ISETP.GE.AND P0, PT, R29, R4, PT ;  /* 0x000000041d00720c */ /* 0x004fda0003f06270 */
[----:B------:R-:W0:Y:S01]  /*1500*/  @!P0 LDC.64 R10, c[0x0][0x390] ;  /* 0x0000e400ff0a8b82 */ /* 0x000e220000000a00 */
[----:B------:R-:W-:Y:S01]  /*1510*/  @!P0 R2UR UR4, R6 ;  /* 0x00000000060482ca */ /* 0x000fe200000e0000 */
[----:B------:R-:W-:Y:S01]  /*1520*/  @!P0 IMAD.IADD R27, R24, 0x1, R25 ;  /* 0x00000001181b8824 */ /* 0x000fe200078e0219 */
[C---:B------:R-:W-:Y:S02]  /*1530*/  @!P0 R2UR UR5, R7.reuse ;  /* 0x00000000070582ca */ /* 0x040fe400000e0000 */
[----:B------:R-:W-:Y:S02]  /*1540*/  @!P0 R2UR UR6, R6 ;  /* 0x00000000060682ca */ /* 0x000fe400000e0000 */
[----:B------:R-:W-:-:S09]  /*1550*/  @!P0 R2UR UR7, R7 ;  /* 0x00000000070782ca */ /* 0x000fd200000e0000 */
[----:B------:R1:W-:Y:S01]  /*1560*/  @!P0 ST.E desc[UR4][R12.64], R29 ;  /* 0x0000001d0c008985 */ /* 0x0003e2000c101904 */
[----:B0-----:R-:W-:-:S05]  /*1570*/  @!P0 IMAD.WIDE R10, R27, 0x4, R10 ;  /* 0x000000041b0a8825 */ /* 0x001fca00078e020a */
[----:B------:R1:W-:Y:S02]  /*1580*/  @!P0 STG.E desc[UR6][R10.64], R3 ;  /* 0x000000030a008986 */ /* 0x0003e4000c101906 */
.L_x_40:
[----:B------:R-:W-:Y:S05]  /*1590*/  BSYNC.RECONVERGENT B2 ;  /* 0x0000000000027941 */ /* 0x000fea0003800200 */
.L_x_39:
[C---:B------:R-:W-:Y:S02]  /*15a0*/  R2UR UR4, R6.reuse ;  /* 0x00000000060472ca */ /* 0x040fe400000e0000 */
[C---:B------:R-:W-:Y:S02]  /*15b0*/  R2UR UR5, R7.reuse ;  /* 0x00000000070572ca */ /* 0x040fe400000e0000 */
[----:B------:R-:W-:Y:S02]  /*15c0*/  R2UR UR6, R6 ;  /* 0x00000000060672ca */ /* 0x000fe400000e0000 */
[----:B------:R-:W-:-:S09]  /*15d0*/  R2UR UR7, R7 ;  /* 0x00000000070772ca */ /* 0x000fd200000e0000 */
[----:B------:R-:W2:Y:S01]  /*15e0*/  LDG.E R26, desc[UR4][R20.64+0x4] ;  /* 0x00000404141a7981 */ /* 0x000ea2000c1e1900 */
[----:B------:R-:W0:Y:S03]  /*15f0*/  LDCU.64 UR4, c[0x0][0x390] ;  /* 0x00007200ff0477ac */ /* 0x000e260008000a00 */
[----:B-1----:R-:W3:Y:S01]  /*1600*/  LD.E.U8 R10, desc[UR6][R14.64+0x1] ;  /* 0x000001060e0a7980 */ /* 0x002ee2000c101100 */
[----:B------:R-:W-:Y:S01]  /*1610*/  SHF.R.S32.HI R4, RZ, 0x1f, R24 ;  /* 0x0000001fff047819 */ /* 0x000fe20000011418 */
[----:B------:R-:W-:Y:S01]  /*1620*/  BSSY.RECONVERGENT B2, `(.L_x_41) ;  /* 0x0000018000027945 */ /* 0x000fe20003800200 */
[----:B------:R-:W-:-:S05]  /*1630*/  IADD3 R11, P1, PT, R24, R25, RZ ;  /* 0x00000019180b7210 */ /* 0x000fca0007f3e0ff */
[----:B------:R-:W-:Y:S01]  /*1640*/  IMAD.X R28, RZ, RZ, R4, P1 ;  /* 0x000000ffff1c7224 */ /* 0x000fe200008e0604 */
[----:B--2---:R-:W-:-:S04]  /*1650*/  ISETP.NE.AND P0, PT, R26, RZ, PT ;  /* 0x000000ff1a00720c */ /* 0x004fc80003f05270 */
[----:B---3--:R-:W-:Y:S02]  /*1660*/  ISETP.NE.OR P0, PT, R10, RZ, !P0 ;  /* 0x000000ff0a00720c */ /* 0x008fe40004705670 */
[----:B0-----:R-:W-:-:S04]  /*1670*/  LEA R10, P1, R11, UR4, 0x2 ;  /* 0x000000040b0a7c11 */ /* 0x001fc8000f8210ff */
[----:B------:R-:W-:-:S07]  /*1680*/  LEA.HI.X R11, R11, UR5, R28, 0x2, P1 ;  /* 0x000000050b0b7c11 */ /* 0x000fce00088f141c */
[----:B------:R-:W-:Y:S05]  /*1690*/  @P0 BRA `(.L_x_42) ;  /* 0x0000000000400947 */ /* 0x000fea0003800000 */
[----:B------:R-:W-:Y:S02]  /*16a0*/  R2UR UR4, R6 ;  /* 0x00000000060472ca */ /* 0x000fe400000e0000 */
[----:B------:R-:W-:-:S13]  /*16b0*/  R2UR UR5, R7 ;  /* 0x00000000070572ca */ /* 0x000fda00000e0000 */
[----:B------:R-:W2:Y:S02]  /*16c0*/  LD.E R27, desc[UR4][R8.64] ;  /* 0x00000004081b7980 */ /* 0x000ea4000c101900 */
[----:B--2---:R-:W-:-:S13]  /*16d0*/  ISETP.NE.AND P0, PT, R27, 0x7fffffff, PT ;  /* 0x7fffffff1b00780c */ /* 0x004fda0003f05270 */
[----:B------:R-:W-:Y:S05]  /*16e0*/  @!P0 BRA `(.L_x_42) ;  /* 0x00000000002c8947 */ /* 0x000fea0003800000 */
[----:B------:R-:W-:Y:S01]  /*16f0*/  R2UR UR4, R6 ;  /* 0x00000000060472ca */ /* 0x000fe200000e0000 */
[----:B------:R-:W-:Y:S01]  /*1700*/  IMAD.IADD R27, R26, 0x1, R27 ;  /* 0x000000011a1b7824 */ /* 0x000fe200078e021b */
[----:B------:R-:W-:-:S13]  /*1710*/  R2UR UR5, R7 ;  /* 0x00000000070572ca */ /* 0x000fda00000e0000 */
[----:B------:R-:W2:Y:S02]  /*1720*/  LD.E R26, desc[UR4][R12.64+0x4] ;  /* 0x000004040c1a7980 */ /* 0x000ea4000c101900 */
[----:B--2---:R-:W-:-:S13]  /*1730*/  ISETP.GE.AND P0, PT, R27, R26, PT ;  /* 0x0000001a1b00720c */ /* 0x004fda0003f06270 */
[C---:B------:R-:W-:Y:S02]  /*1740*/  @!P0 R2UR UR4, R6.reuse ;  /* 0x00000000060482ca */ /* 0x040fe400000e0000 */
[C---:B------:R-:W-:Y:S02]  /*1750*/  @!P0 R2UR UR5, R7.reuse ;  /* 0x00000000070582ca */ /* 0x040fe400000e0000 */
[----:B------:R-:W-:Y:S02]  /*1760*/  @!P0 R2UR UR6, R6 ;  /* 0x00000000060682ca */ /* 0x000fe400000e0000 */
[----:B------:R-:W-:-:S09]  /*1770*/  @!P0 R2UR UR7, R7 ;  /* 0x00000000070782ca */ /* 0x000fd200000e0000 */
[----:B------:R0:W-:Y:S04]  /*1780*/  @!P0 ST.E desc[UR4][R12.64+0x4], R27 ;  /* 0x0000041b0c008985 */ /* 0x0001e8000c101904 */
[----:B------:R0:W-:Y:S02]  /*1790*/  @!P0 STG.E desc[UR6][R10.64+0x4], R3 ;  /* 0x000004030a008986 */ /* 0x0001e4000c101906 */
.L_x_42:
[----:B------:R-:W-:Y:S05]  /*17a0*/  BSYNC.RECONVERGENT B2 ;  /* 0x0000000000027941 */ /* 0x000fea0003800200 */
.L_x_41:
[C---:B------:R-:W-:Y:S02]  /*17b0*/  R2UR UR4, R6.reuse ;  /* 0x00000000060472ca */ /* 0x040fe400000e0000 */
[C---:B------:R-:W-:Y:S02]  /*17c0*/  R2UR UR5, R7.reuse ;  /* 0x00000000070572ca */ /* 0x040fe400000e0000 */
[----:B------:R-:W-:Y:S02]  /*17d0*/  R2UR UR6, R6 ;  /* 0x00000000060672ca */ /* 0x000fe400000e0000 */
[----:B------:R-:W-:-:S09]  /*17e0*/  R2UR UR7, R7 ;  /* 0x00000000070772ca */ /* 0x000fd200000e0000 */
[----:B0-----:R-:W2:Y:S04]  /*17f0*/  LDG.E R27, desc[UR4][R20.64+0x8] ;  /* 0x00000804141b7981 */ /* 0x001ea8000c1e1900 */
[----:B------:R-:W3:Y:S01]  /*1800*/  LD.E.U8 R26, desc[UR6][R14.64+0x2] ;  /* 0x000002060e1a7980 */ /* 0x000ee2000c101100 */
[----:B------:R-:W-:Y:S01]  /*1810*/  BSSY.RECONVERGENT B2, `(.L_x_43) ;  /* 0x0000014000027945 */ /* 0x000fe20003800200 */
[----:B--2---:R-:W-:-:S04]  /*1820*/  ISETP.NE.AND P0, PT, R27, RZ, PT ;  /* 0x000000ff1b00720c */ /* 0x004fc80003f05270 */
[----:B---3--:R-:W-:-:S13]  /*1830*/  ISETP.NE.OR P0, PT, R26, RZ, !P0 ;  /* 0x000000ff1a00720c */ /* 0x008fda0004705670 */
        /* <DEDUP_REMOVED lines=17> */
.L_x_44:
[----:B------:R-:W-:Y:S05]  /*1950*/  BSYNC.RECONVERGENT B2 ;  /* 0x0000000000027941 */ /* 0x000fea0003800200 */
.L_x_43:
[C---:B------:R-:W-:Y:S02]  /*1960*/  R2UR UR4, R6.reuse ;  /* 0x00000000060472ca */ /* 0x040fe400000e0000 */
[C---:B------:R-:W-:Y:S02]  /*1970*/  R2UR UR5, R7.reuse ;  /* 0x00000000070572ca */ /* 0x040fe400000e0000 */
[----:B------:R-:W-:Y:S02]  /*1980*/  R2UR UR6, R6 ;  /* 0x00000000060672ca */ /* 0x000fe400000e0000 */
[----:B------:R-:W-:-:S09]  /*1990*/  R2UR UR7, R7 ;  /* 0x00000000070772ca */ /* 0x000fd200000e0000 */
[----:B------:R-:W2:Y:S04]  /*19a0*/  LDG.E R20, desc[UR4][R20.64+0xc] ;  /* 0x00000c0414147981 */ /* 0x000ea8000c1e1900 */
        /* <DEDUP_REMOVED lines=15> */
[C---:B------:R-:W-:Y:S02]  /*1aa0*/  @!P0 R2UR UR4, R6.reuse ;  /* 0x00000000060482ca */ /* 0x040fe400000e0000 */
[C---:B------:R-:W-:Y:S02]  /*1ab0*/  @!P0 R2UR UR5, R7.reuse ;  /* 0x00000000070582ca */ /* 0x040fe400000e0000 */
[----:B------:R-:W-:Y:S02]  /*1ac0*/  @!P0 R2UR UR6, R6 ;  /* 0x00000000060682ca */ /* 0x000fe400000e0000 */
[----:B------:R-:W-:-:S09]  /*1ad0*/  @!P0 R2UR UR7, R7 ;  /* 0x00000000070782ca */ /* 0x000fd200000e0000 */
[----:B------:R1:W-:Y:S04]  /*1ae0*/  @!P0 ST.E desc[UR4][R12.64+0xc], R15 ;  /* 0x00000c0f0c008985 */ /* 0x0003e8000c101904 */
[----:B------:R1:W-:Y:S02]  /*1af0*/  @!P0 STG.E desc[UR6][R10.64+0xc], R3 ;  /* 0x00000c030a008986 */ /* 0x0003e4000c101906 */
.L_x_46:
[----:B------:R-:W-:Y:S05]  /*1b00*/  BSYNC.RECONVERGENT B2 ;  /* 0x0000000000027941 */ /* 0x000fea0003800200 */
.L_x_45:
[----:B------:R-:W-:-:S05]  /*1b10*/  VIADD R25, R25, 0x4 ;  /* 0x0000000419197836 */ /* 0x000fca0000000000 */
[----:B------:R-:W-:-:S13]  /*1b20*/  ISETP.NE.AND P0, PT, R25, R22, PT ;  /* 0x000000161900720c */ /* 0x000fda0003f05270 */
[----:B------:R-:W-:Y:S05]  /*1b30*/  @P0 BRA `(.L_x_47) ;  /* 0xfffffff800000947 */ /* 0x000fea000383ffff */
[----:B------:R-:W-:Y:S05]  /*1b40*/  BSYNC.RECONVERGENT B1 ;  /* 0x0000000000017941 */ /* 0x000fea0003800200 */
.L_x_38:
[----:B------:R-:W-:-:S07]  /*1b50*/  IMAD.MOV.U32 R25, RZ, RZ, R22 ;  /* 0x000000ffff197224 */ /* 0x000fce00078e0016 */
.L_x_37:
[----:B------:R-:W-:-:S13]  /*1b60*/  ISETP.NE.AND P0, PT, R23, RZ, PT ;  /* 0x000000ff1700720c */ /* 0x000fda0003f05270 */
[----:B------:R-:W-:Y:S05]  /*1b70*/  @!P0 BRA `(.L_x_48) ;  /* 0x0000000400848947 */ /* 0x000fea0003800000 */
[----:B01----:R-:W0:Y:S01]  /*1b80*/  LDC.64 R12, c[0x0][0x380] ;  /* 0x0000e000ff0c7b82 */ /* 0x003e220000000a00 */
[C---:B------:R-:W-:Y:S01]  /*1b90*/  R2UR UR4, R6.reuse ;  /* 0x00000000060472ca */ /* 0x040fe200000e0000 */
[----:B------:R-:W-:Y:S01]  /*1ba0*/  IMAD R11, R3, R0, R25 ;  /* 0x00000000030b7224 */ /* 0x000fe200078e0219 */
[C---:B------:R-:W-:Y:S02]  /*1bb0*/  R2UR UR5, R7.reuse ;  /* 0x00000000070572ca */ /* 0x040fe400000e0000 */
[----:B------:R-:W-:Y:S02]  /*1bc0*/  R2UR UR6, R6 ;  /* 0x00000000060672ca */ /* 0x000fe400000e0000 */
[----:B------:R-:W-:Y:S02]  /*1bd0*/  R2UR UR7, R7 ;  /* 0x00000000070772ca */ /* 0x000fe400000e0000 */
[----:B------:R-:W-:Y:S01]  /*1be0*/  IADD3 R10, P0, PT, R25, R18, RZ ;  /* 0x00000012190a7210 */ /* 0x000fe20007f1e0ff */
[----:B0-----:R-:W-:-:S04]  /*1bf0*/  IMAD.WIDE R12, R11, 0x4, R12 ;  /* 0x000000040b0c7825 */ /* 0x001fc800078e020c */
[----:B------:R-:W-:Y:S02]  /*1c00*/  IMAD.X R11, RZ, RZ, R2, P0 ;  /* 0x000000ffff0b7224 */ /* 0x000fe400000e0602 */
[----:B------:R-:W2:Y:S04]  /*1c10*/  LDG.E R21, desc[UR4][R12.64] ;  /* 0x000000040c157981 */ /* 0x000ea8000c1e1900 */
[----:B------:R-:W3:Y:S01]  /*1c20*/  LD.E.U8 R14, desc[UR6][R10.64] ;  /* 0x000000060a0e7980 */ /* 0x000ee2000c101100 */
[----:B------:R-:W-:Y:S01]  /*1c30*/  BSSY.RECONVERGENT B1, `(.L_x_49) ;  /* 0x0000017000017945 */ /* 0x000fe20003800200 */
[----:B------:R-:W-:Y:S02]  /*1c40*/  ISETP.NE.AND P1, PT, R23, 0x1, PT ;  /* 0x000000011700780c */ /* 0x000fe40003f25270 */
[----:B--2---:R-:W-:-:S04]  /*1c50*/  ISETP.NE.AND P0, PT, R21, RZ, PT ;  /* 0x000000ff1500720c */ /* 0x004fc80003f05270 */
[----:B---3--:R-:W-:Y:S01]  /*1c60*/  ISETP.NE.OR P0, PT, R14, RZ, !P0 ;  /* 0x000000ff0e00720c */ /* 0x008fe20004705670 */
[----:B------:R-:W-:-:S12]  /*1c70*/  IMAD.WIDE.U32 R14, R25, 0x4, R16 ;  /* 0x00000004190e7825 */ /* 0x000fd800078e0010 */
        /* <DEDUP_REMOVED lines=14> */
[----:B------:R-:W-:-:S13]  /*1d60*/  @!P0 R2UR UR5, R7 ;  /* 0x00000000070582ca */ /* 0x000fda00000e0000 */
[----:B------:R1:W-:Y:S01]  /*1d70*/  @!P0 ST.E desc[UR4][R14.64], R29 ;  /* 0x0000001d0e008985 */ /* 0x0003e2000c101904 */
[----:B0-----:R-:W-:-:S05]  /*1d80*/  @!P0 IMAD.WIDE R20, R27, 0x4, R20 ;  /* 0x000000041b148825 */ /* 0x001fca00078e0214 */
[----:B------:R1:W-:Y:S02]  /*1d90*/  @!P0 STG.E desc[UR4][R20.64], R3 ;  /* 0x0000000314008986 */ /* 0x0003e4000c101904 */
.L_x_50:
[----:B------:R-:W-:Y:S05]  /*1da0*/  BSYNC.RECONVERGENT B1 ;  /* 0x0000000000017941 */ /* 0x000fea0003800200 */
.L_x_49:
[----:B------:R-:W-:Y:S04]  /*1db0*/  BSSY.RECONVERGENT B1, `(.L_x_48) ;  /* 0x000003d000017945 */ /* 0x000fe80003800200 */
[----:B------:R-:W-:Y:S05]  /*1dc0*/  @!P1 BRA `(.L_x_51) ;  /* 0x0000000000ec9947 */ /* 0x000fea0003800000 */
[C---:B------:R-:W-:Y:S02]  /*1dd0*/  R2UR UR4, R6.reuse ;  /* 0x00000000060472ca */ /* 0x040fe400000e0000 */
[C---:B------:R-:W-:Y:S02]  /*1de0*/  R2UR UR5, R7.reuse ;  /* 0x00000000070572ca */ /* 0x040fe400000e0000 */
[----:B------:R-:W-:Y:S02]  /*1df0*/  R2UR UR6, R6 ;  /* 0x00000000060672ca */ /* 0x000fe400000e0000 */
[----:B------:R-:W-:-:S09]  /*1e00*/  R2UR UR7, R7 ;  /* 0x00000000070772ca */ /* 0x000fd200000e0000 */
[----:B------:R-:W2:Y:S01]  /*1e10*/  LDG.E R26, desc[UR4][R12.64+0x4] ;  /* 0x000004040c1a7981 */ /* 0x000ea2000c1e1900 */
[----:B------:R-:W0:Y:S03]  /*1e20*/  LDCU.64 UR4, c[0x0][0x390] ;  /* 0x00007200ff0477ac */ /* 0x000e260008000a00 */
[----:B-1----:R-:W3:Y:S01]  /*1e30*/  LD.E.U8 R20, desc[UR6][R10.64+0x1] ;  /* 0x000001060a147980 */ /* 0x002ee2000c101100 */
[----:B------:R-:W-:Y:S01]  /*1e40*/  IADD3 R21, P1, PT, R24, R25, RZ ;  /* 0x0000001918157210 */ /* 0x000fe20007f3e0ff */
[----:B------:R-:W-:Y:S01]  /*1e50*/  BSSY.RECONVERGENT B2, `(.L_x_52) ;  /* 0x0000018000027945 */ /* 0x000fe20003800200 */
[----:B------:R-:W-:-:S03]  /*1e60*/  ISETP.NE.AND P2, PT, R23, 0x2, PT ;  /* 0x000000021700780c */ /* 0x000fc60003f45270 */
        /* <DEDUP_REMOVED lines=22> */
.L_x_53:
[----:B------:R-:W-:Y:S05]  /*1fd0*/  BSYNC.RECONVERGENT B2 ;  /* 0x0000000000027941 */ /* 0x000fea0003800200 */
.L_x_52:
[----:B------:R-:W-:Y:S05]  /*1fe0*/  @!P2 BRA `(.L_x_51) ;  /* 0x000000000064a947 */ /* 0x000fea0003800000 */
[C---:B------:R-:W-:Y:S02]  /*1ff0*/  R2UR UR4, R6.reuse ;  /* 0x00000000060472ca */ /* 0x040fe400000e0000 */
[C---:B------:R-:W-:Y:S02]  /*2000*/  R2UR UR5, R7.reuse ;  /* 0x00000000070572ca */ /* 0x040fe400000e0000 */
[----:B------:R-:W-:Y:S02]  /*2010*/  R2UR UR6, R6 ;  /* 0x00000000060672ca */ /* 0x000fe400000e0000 */
[----:B------:R-:W-:-:S09]  /*2020*/  R2UR UR7, R7 ;  /* 0x00000000070772ca */ /* 0x000fd200000e0000 */
[----:B------:R-:W2:Y:S04]  /*2030*/  LDG.E R12, desc[UR4][R12.64+0x8] ;  /* 0x000008040c0c7981 */ /* 0x000ea8000c1e1900 */
[----:B------:R-:W3:Y:S01]  /*2040*/  LD.E.U8 R10, desc[UR6][R10.64+0x2] ;  /* 0x000002060a0a7980 */ /* 0x000ee2000c101100 */
        /* <DEDUP_REMOVED lines=19> */
.L_x_51:
[----:B------:R-:W-:Y:S05]  /*2180*/  BSYNC.RECONVERGENT B1 ;  /* 0x0000000000017941 */ /* 0x000fea0003800200 */
.L_x_48:
[----:B------:R-:W-:-:S05]  /*2190*/  VIADD R0, R0, 0xfffffffe ;  /* 0xfffffffe00007836 */ /* 0x000fca0000000000 */
[C---:B------:R-:W-:Y:S01]  /*21a0*/  ISETP.NE.AND P0, PT, R5.reuse, R0, PT ;  /* 0x000000000500720c */ /* 0x040fe20003f05270 */
[----:B------:R-:W-:-:S12]  /*21b0*/  VIADD R5, R5, 0x1 ;  /* 0x0000000105057836 */ /* 0x000fd80000000000 */
[----:B------:R-:W-:Y:S05]  /*21c0*/  @P0 BRA `(.L_x_54) ;  /* 0xffffffe8005c0947 */ /* 0x000fea000383ffff */
.L_x_36:
[----:B------:R-:W-:Y:S05]  /*21d0*/  BSYNC.RECONVERGENT B0 ;  /* 0x0000000000007941 */ /* 0x000fea0003800200 */
.L_x_26:
[----:B01----:R-:W0:Y:S02]  /*21e0*/  LDC R12, c[0x0][0x398] ;  /* 0x0000e600ff0c7b82 */ /* 0x003e240000000800 */
[----:B0-----:R-:W-:-:S13]  /*21f0*/  ISETP.GE.AND P0, PT, R12, 0x1, PT ;  /* 0x000000010c00780c */ /* 0x001fda0003f06270 */
[----:B------:R-:W-:Y:S05]  /*2200*/  @!P0 BRA `(.L_x_55) ;  /* 0x0000000800148947 */ /* 0x000fea0003800000 */
[C---:B------:R-:W-:Y:S01]  /*2210*/  ISETP.GE.U32.AND P0, PT, R12.reuse, 0x10, PT ;  /* 0x000000100c00780c */ /* 0x040fe20003f06070 */
[----:B------:R-:W-:Y:S01]  /*2220*/  IMAD R19, R19, R12, RZ ;  /* 0x0000000c13137224 */ /* 0x000fe200078e02ff */
[----:B--2---:R-:W-:Y:S01]  /*2230*/  LOP3.LUT R14, R12, 0xf, RZ, 0xc0, !PT ;  /* 0x0000000f0c0e7812 */ /* 0x004fe200078ec0ff */
[----:B------:R-:W-:-:S03]  /*2240*/  IMAD.MOV.U32 R0, RZ, RZ, RZ ;  /* 0x000000ffff007224 */ /* 0x000fc600078e00ff */
[----:B------:R-:W-:-:S07]  /*2250*/  ISETP.NE.AND P1, PT, R14, RZ, PT ;  /* 0x000000ff0e00720c */ /* 0x000fce0003f25270 */
[----:B------:R-:W-:Y:S06]  /*2260*/  @!P0 BRA `(.L_x_56) ;  /* 0x0000000000dc8947 */ /* 0x000fec0003800000 */
[----:B------:R-:W0:Y:S01]  /*2270*/  LDC.64 R4, c[0x0][0x388] ;  /* 0x0000e200ff047b82 */ /* 0x000e220000000a00 */
[----:B------:R-:W-:Y:S01]  /*2280*/  IADD3 R15, P0, PT, R16, 0x20, RZ ;  /* 0x00000020100f7810 */ /* 0x000fe20007f1e0ff */
[----:B------:R-:W-:Y:S01]  /*2290*/  BSSY.RECONVERGENT B0, `(.L_x_56) ;  /* 0x0000034000007945 */ /* 0x000fe20003800200 */
[----:B------:R-:W-:Y:S01]  /*22a0*/  LOP3.LUT R0, R12, 0x7ffffff0, RZ, 0xc0, !PT ;  /* 0x7ffffff00c007812 */ /* 0x000fe200078ec0ff */
[----:B------:R-:W-:Y:S02]  /*22b0*/  IMAD.MOV.U32 R3, RZ, RZ, R19 ;  /* 0x000000ffff037224 */ /* 0x000fe400078e0013 */
[----:B------:R-:W-:Y:S02]  /*22c0*/  IMAD.X R20, RZ, RZ, R17, P0 ;  /* 0x000000ffff147224 */ /* 0x000fe400000e0611 */
[----:B------:R-:W-:Y:S01]  /*22d0*/  IMAD.MOV R13, RZ, RZ, -R0 ;  /* 0x000000ffff0d7224 */ /* 0x000fe200078e0a00 */
[----:B0-----:R-:W-:-:S05]  /*22e0*/  IADD3 R4, P2, PT, R4, 0x20, RZ ;  /* 0x0000002004047810 */ /* 0x001fca0007f5e0ff */
[----:B------:R-:W-:-:S08]  /*22f0*/  IMAD.X R5, RZ, RZ, R5, P2 ;  /* 0x000000ffff057224 */ /* 0x000fd000010e0605 */
.L_x_57:
[----:B------:R-:W-:Y:S01]  /*2300*/  R2UR UR4, R6 ;  /* 0x00000000060472ca */ /* 0x000fe200000e0000 */
[----:B------:R-:W-:Y:S01]  /*2310*/  IMAD.MOV.U32 R8, RZ, RZ, R15 ;  /* 0x000000ffff087224 */ /* 0x000fe200078e000f */
[----:B------:R-:W-:Y:S01]  /*2320*/  R2UR UR5, R7 ;  /* 0x00000000070572ca */ /* 0x000fe200000e0000 */
[----:B------:R-:W-:-:S12]  /*2330*/  IMAD.MOV.U32 R9, RZ, RZ, R20 ;  /* 0x000000ffff097224 */ /* 0x000fd800078e0014 */
[----:B------:R-:W2:Y:S01]  /*2340*/  LD.E R15, desc[UR4][R8.64+-0x20] ;  /* 0xffffe004080f7980 */ /* 0x000ea2000c101900 */
[----:B------:R-:W-:Y:S01]  /*2350*/  R2UR UR6, R6 ;  /* 0x00000000060672ca */ /* 0x000fe200000e0000 */
[----:B-1----:R-:W-:Y:S01]  /*2360*/  IMAD.WIDE R10, R3, 0x4, R4 ;  /* 0x00000004030a7825 */ /* 0x002fe200078e0204 */
[----:B------:R-:W-:-:S04]  /*2370*/  R2UR UR7, R7 ;  /* 0x00000000070772ca */ /* 0x000fc800000e0000 */
[----:B--2---:R0:W-:Y:S09]  /*2380*/  STG.E desc[UR4][R10.64+-0x20], R15 ;  /* 0xffffe00f0a007986 */ /* 0x0041f2000c101904 */
[----:B------:R-:W2:Y:S04]  /*2390*/  LD.E R21, desc[UR6][R8.64+-0x1c] ;  /* 0xffffe40608157980 */ /* 0x000ea8000c101900 */
[----:B--2---:R1:W-:Y:S04]  /*23a0*/  STG.E desc[UR4][R10.64+-0x1c], R21 ;  /* 0xffffe4150a007986 */ /* 0x0043e8000c101904 */
[----:B------:R-:W2:Y:S04]  /*23b0*/  LD.E R23, desc[UR6][R8.64+-0x18] ;  /* 0xffffe80608177980 */ /* 0x000ea8000c101900 */
[----:B--2---:R2:W-:Y:S04]  /*23c0*/  STG.E desc[UR4][R10.64+-0x18], R23 ;  /* 0xffffe8170a007986 */ /* 0x0045e8000c101904 */
[----:B------:R-:W3:Y:S04]  /*23d0*/  LD.E R25, desc[UR6][R8.64+-0x14] ;  /* 0xffffec0608197980 */ /* 0x000ee8000c101900 */
[----:B---3--:R3:W-:Y:S04]  /*23e0*/  STG.E desc[UR4][R10.64+-0x14], R25 ;  /* 0xffffec190a007986 */ /* 0x0087e8000c101904 */
[----:B0-----:R-:W4:Y:S04]  /*23f0*/  LD.E R15, desc[UR6][R8.64+-0x10] ;  /* 0xfffff006080f7980 */ /* 0x001f28000c101900 */
[----:B----4-:R0:W-:Y:S04]  /*2400*/  STG.E desc[UR4][R10.64+-0x10], R15 ;  /* 0xfffff00f0a007986 */ /* 0x0101e8000c101904 */
[----:B-1----:R-:W4:Y:S04]  /*2410*/  LD.E R21, desc[UR6][R8.64+-0xc] ;  /* 0xfffff40608157980 */ /* 0x002f28000c101900 */
[----:B----4-:R1:W-:Y:S04]  /*2420*/  STG.E desc[UR4][R10.64+-0xc], R21 ;  /* 0xfffff4150a007986 */ /* 0x0103e8000c101904 */
[----:B--2---:R-:W2:Y:S04]  /*2430*/  LD.E R23, desc[UR6][R8.64+-0x8] ;  /* 0xfffff80608177980 */ /* 0x004ea8000c101900 */
[----:B--2---:R2:W-:Y:S04]  /*2440*/  STG.E desc[UR4][R10.64+-0x8], R23 ;  /* 0xfffff8170a007986 */ /* 0x0045e8000c101904 */
[----:B---3--:R-:W3:Y:S04]  /*2450*/  LD.E R25, desc[UR6][R8.64+-0x4] ;  /* 0xfffffc0608197980 */ /* 0x008ee8000c101900 */
        /* <DEDUP_REMOVED lines=13> */
[----:B--2---:R-:W2:Y:S01]  /*2530*/  LD.E R23, desc[UR6][R8.64+0x18] ;  /* 0x0000180608177980 */ /* 0x004ea2000c101900 */
[----:B------:R-:W-:-:S05]  /*2540*/  VIADD R13, R13, 0x10 ;  /* 0x000000100d0d7836 */ /* 0x000fca0000000000 */
[----:B------:R-:W-:Y:S01]  /*2550*/  ISETP.NE.AND P0, PT, R13, RZ, PT ;  /* 0x000000ff0d00720c */ /* 0x000fe20003f05270 */
[----:B--2---:R1:W-:Y:S04]  /*2560*/  STG.E desc[UR4][R10.64+0x18], R23 ;  /* 0x000018170a007986 */ /* 0x0043e8000c101904 */
[----:B---3--:R-:W2:Y:S01]  /*2570*/  LD.E R25, desc[UR6][R8.64+0x1c] ;  /* 0x00001c0608197980 */ /* 0x008ea2000c101900 */
[----:B0-----:R-:W-:Y:S01]  /*2580*/  IADD3 R15, P2, PT, R8, 0x40, RZ ;  /* 0x00000040080f7810 */ /* 0x001fe20007f5e0ff */
[----:B------:R-:W-:-:S04]  /*2590*/  VIADD R3, R3, 0x10 ;  /* 0x0000001003037836 */ /* 0x000fc80000000000 */
[----:B------:R-:W-:Y:S01]  /*25a0*/  IMAD.X R20, RZ, RZ, R9, P2 ;  /* 0x000000ffff147224 */ /* 0x000fe200010e0609 */
[----:B--2---:R1:W-:Y:S01]  /*25b0*/  STG.E desc[UR4][R10.64+0x1c], R25 ;  /* 0x00001c190a007986 */ /* 0x0043e2000c101904 */
[----:B------:R-:W-:Y:S06]  /*25c0*/  @P0 BRA `(.L_x_57) ;  /* 0xfffffffc004c0947 */ /* 0x000fec000383ffff */
[----:B------:R-:W-:Y:S05]  /*25d0*/  BSYNC.RECONVERGENT B0 ;  /* 0x0000000000007941 */ /* 0x000fea0003800200 */
.L_x_56:
[----:B------:R-:W-:Y:S04]  /*25e0*/  BSSY.RECONVERGENT B0, `(.L_x_55) ;  /* 0x0000047000007945 */ /* 0x000fe80003800200 */
[----:B------:R-:W-:Y:S05]  /*25f0*/  @!P1 BRA `(.L_x_58) ;  /* 0x0000000400149947 */ /* 0x000fea0003800000 */
[----:B------:R-:W-:Y:S02]  /*2600*/  ISETP.GE.U32.AND P0, PT, R14, 0x8, PT ;  /* 0x000000080e00780c */ /* 0x000fe40003f06070 */
[----:B-1----:R-:W-:-:S04]  /*2610*/  LOP3.LUT R10, R12, 0x7, RZ, 0xc0, !PT ;  /* 0x000000070c0a7812 */ /* 0x002fc800078ec0ff */
[----:B------:R-:W-:-:S07]  /*2620*/  ISETP.NE.AND P1, PT, R10, RZ, PT ;  /* 0x000000ff0a00720c */ /* 0x000fce0003f25270 */
[----:B------:R-:W-:Y:S06]  /*2630*/  @!P0 BRA `(.L_x_59) ;  /* 0x0000000000648947 */ /* 0x000fec0003800000 */
[----:B------:R-:W-:Y:S01]  /*2640*/  R2UR UR4, R6 ;  /* 0x00000000060472ca */ /* 0x000fe200000e0000 */
[----:B------:R-:W-:Y:S01]  /*2650*/  IMAD.WIDE.U32 R4, R0, 0x4, R16 ;  /* 0x0000000400047825 */ /* 0x000fe200078e0010 */
[----:B------:R-:W-:Y:S01]  /*2660*/  R2UR UR5, R7 ;  /* 0x00000000070572ca */ /* 0x000fe200000e0000 */
[----:B------:R-:W0:-:S12]  /*2670*/  LDC.64 R8, c[0x0][0x388] ;  /* 0x0000e200ff087b82 */ /* 0x000e180000000a00 */
[----:B------:R-:W2:Y:S01]  /*2680*/  LD.E R3, desc[UR4][R4.64] ;  /* 0x0000000404037980 */ /* 0x000ea2000c101900 */
[----:B------:R-:W-:Y:S01]  /*2690*/  R2UR UR6, R6 ;  /* 0x00000000060672ca */ /* 0x000fe200000e0000 */
[----:B------:R-:W-:Y:S01]  /*26a0*/  IMAD.IADD R11, R19, 0x1, R0 ;  /* 0x00000001130b7824 */ /* 0x000fe200078e0200 */
[----:B------:R-:W-:-:S03]  /*26b0*/  R2UR UR7, R7 ;  /* 0x00000000070772ca */ /* 0x000fc600000e0000 */
[----:B0-----:R-:W-:-:S05]  /*26c0*/  IMAD.WIDE R8, R11, 0x4, R8 ;  /* 0x000000040b087825 */ /* 0x001fca00078e0208 */
[----:B--2---:R0:W-:Y:S05]  /*26d0*/  STG.E desc[UR4][R8.64], R3 ;  /* 0x0000000308007986 */ /* 0x0041ea000c101904 */
        /* <DEDUP_REMOVED lines=12> */
[----:B---3--:R-:W2:Y:S01]  /*27a0*/  LD.E R15, desc[UR6][R4.64+0x1c] ;  /* 0x00001c06040f7980 */ /* 0x008ea2000c101900 */
[----:B------:R-:W-:-:S03]  /*27b0*/  VIADD R0, R0, 0x8 ;  /* 0x0000000800007836 */ /* 0x000fc60000000000 */
[----:B--2---:R0:W-:Y:S04]  /*27c0*/  STG.E desc[UR4][R8.64+0x1c], R15 ;  /* 0x00001c0f08007986 */ /* 0x0041e8000c101904 */
.L_x_59:
[----:B------:R-:W-:Y:S05]  /*27d0*/  @!P1 BRA `(.L_x_58) ;  /* 0x00000000009c9947 */ /* 0x000fea0003800000 */
[----:B------:R-:W-:Y:S02]  /*27e0*/  ISETP.GE.U32.AND P0, PT, R10, 0x4, PT ;  /* 0x000000040a00780c */ /* 0x000fe40003f06070 */
[----:B------:R-:W-:-:S04]  /*27f0*/  LOP3.LUT R12, R12, 0x3, RZ, 0xc0, !PT ;  /* 0x000000030c0c7812 */ /* 0x000fc800078ec0ff */
[----:B------:R-:W-:-:S07]  /*2800*/  ISETP.NE.AND P1, PT, R12, RZ, PT ;  /* 0x000000ff0c00720c */ /* 0x000fce0003f25270 */
[----:B------:R-:W-:Y:S06]  /*2810*/  @!P0 BRA `(.L_x_60) ;  /* 0x0000000000448947 */ /* 0x000fec0003800000 */
[----:B------:R-:W-:Y:S01]  /*2820*/  R2UR UR4, R6 ;  /* 0x00000000060472ca */ /* 0x000fe200000e0000 */
[----:B------:R-:W-:Y:S01]  /*2830*/  IMAD.WIDE.U32 R4, R0, 0x4, R16 ;  /* 0x0000000400047825 */ /* 0x000fe200078e0010 */
[----:B------:R-:W-:Y:S01]  /*2840*/  R2UR UR5, R7 ;  /* 0x00000000070572ca */ /* 0x000fe200000e0000 */
[----:B0-----:R-:W0:-:S12]  /*2850*/  LDC.64 R8, c[0x0][0x388] ;  /* 0x0000e200ff087b82 */ /* 0x001e180000000a00 */
        /* <DEDUP_REMOVED lines=10> */
[----:B------:R-:W2:Y:S01]  /*2900*/  LD.E R15, desc[UR6][R4.64+0xc] ;  /* 0x00000c06040f7980 */ /* 0x000ea2000c101900 */
[----:B------:R-:W-:-:S03]  /*2910*/  VIADD R0, R0, 0x4 ;  /* 0x0000000400007836 */ /* 0x000fc60000000000 */
[----:B--2---:R1:W-:Y:S04]  /*2920*/  STG.E desc[UR4][R8.64+0xc], R15 ;  /* 0x00000c0f08007986 */ /* 0x0043e8000c101904 */
.L_x_60:
[----:B------:R-:W-:Y:S05]  /*2930*/  @!P1 BRA `(.L_x_58) ;  /* 0x0000000000449947 */ /* 0x000fea0003800000 */
[----:B------:R-:W2:Y:S01]  /*2940*/  LDC.64 R4, c[0x0][0x388] ;  /* 0x0000e200ff047b82 */ /* 0x000ea20000000a00 */
[----:B01----:R-:W-:-:S04]  /*2950*/  IMAD.WIDE.U32 R8, R0, 0x4, R16 ;  /* 0x0000000400087825 */ /* 0x003fc800078e0010 */
[----:B------:R-:W-:Y:S02]  /*2960*/  IMAD.IADD R19, R19, 0x1, R0 ;  /* 0x0000000113137824 */ /* 0x000fe400078e0200 */
[----:B------:R-:W-:Y:S02]  /*2970*/  IMAD.MOV.U32 R10, RZ, RZ, R8 ;  /* 0x000000ffff0a7224 */ /* 0x000fe400078e0008 */
[----:B------:R-:W-:Y:S02]  /*2980*/  IMAD.MOV.U32 R11, RZ, RZ, R9 ;  /* 0x000000ffff0b7224 */ /* 0x000fe400078e0009 */
[----:B------:R-:W-:-:S07]  /*2990*/  IMAD.MOV R0, RZ, RZ, -R12 ;  /* 0x000000ffff007224 */ /* 0x000fce00078e0a0c */
.L_x_61:
[----:B------:R-:W-:Y:S02]  /*29a0*/  R2UR UR4, R6 ;  /* 0x00000000060472ca */ /* 0x000fe400000e0000 */
[----:B------:R-:W-:-:S13]  /*29b0*/  R2UR UR5, R7 ;  /* 0x00000000070572ca */ /* 0x000fda00000e0000 */
[----:B---3--:R0:W3:Y:S01]  /*29c0*/  LD.E R3, desc[UR4][R10.64] ;  /* 0x000000040a037980 */ /* 0x0080e2000c101900 */
[----:B------:R-:W-:Y:S02]  /*29d0*/  VIADD R0, R0, 0x1 ;  /* 0x0000000100007836 */ /* 0x000fe40000000000 */
[----:B--2---:R-:W-:-:S03]  /*29e0*/  IMAD.WIDE R8, R19, 0x4, R4 ;  /* 0x0000000413087825 */ /* 0x004fc600078e0204 */
[----:B------:R-:W-:Y:S01]  /*29f0*/  ISETP.NE.AND P0, PT, R0, RZ, PT ;  /* 0x000000ff0000720c */ /* 0x000fe20003f05270 */
[----:B------:R-:W-:Y:S01]  /*2a00*/  VIADD R19, R19, 0x1 ;  /* 0x0000000113137836 */ /* 0x000fe20000000000 */
[----:B0-----:R-:W-:-:S05]  /*2a10*/  IADD3 R10, P1, PT, R10, 0x4, RZ ;  /* 0x000000040a0a7810 */ /* 0x001fca0007f3e0ff */
[----:B------:R-:W-:Y:S01]  /*2a20*/  IMAD.X R11, RZ, RZ, R11, P1 ;  /* 0x000000ffff0b7224 */ /* 0x000fe200008e060b */
[----:B---3--:R3:W-:Y:S05]  /*2a30*/  STG.E desc[UR4][R8.64], R3 ;  /* 0x0000000308007986 */ /* 0x0087ea000c101904 */
[----:B------:R-:W-:Y:S05]  /*2a40*/  @P0 BRA `(.L_x_61) ;  /* 0xfffffffc00d40947 */ /* 0x000fea000383ffff */
.L_x_58:
[----:B------:R-:W-:Y:S05]  /*2a50*/  BSYNC.RECONVERGENT B0 ;  /* 0x0000000000007941 */ /* 0x000fea0003800200 */
.L_x_55:
[----:B------:R-:W-:Y:S01]  /*2a60*/  MOV R19, 0x8 ;  /* 0x0000000800137802 */ /* 0x000fe20000000f00 */
[----:B------:R-:W-:Y:S02]  /*2a70*/  IMAD.MOV.U32 R4, RZ, RZ, R16 ;  /* 0x000000ffff047224 */ /* 0x000fe400078e0010 */
[----:B------:R-:W-:Y:S01]  /*2a80*/  IMAD.MOV.U32 R5, RZ, RZ, R17 ;  /* 0x000000ffff057224 */ /* 0x000fe200078e0011 */
[----:B------:R4:W0:Y:S06]  /*2a90*/  LDC.64 R6, c[0x4][R19] ;  /* 0x0100000013067b82 */ /* 0x00082c0000000a00 */
[----:B-12---:R-:W-:-:S07]  /*2aa0*/  LEPC R20, `(.L_x_62) ;  /* 0x000000001014794e */ /* 0x006fce0000000000 */
[----:B0--34-:R-:W-:Y:S05]  /*2ab0*/  CALL.ABS.NOINC R6 ;  /* 0x0000000006007343 */ /* 0x019fea0003c00000 */
.L_x_62:
[----:B------:R0:W1:Y:S01]  /*2ac0*/  LDC.64 R6, c[0x4][R19] ;  /* 0x0100000013067b82 */ /* 0x0000620000000a00 */
[----:B------:R-:W-:Y:S02]  /*2ad0*/  IMAD.MOV.U32 R4, RZ, RZ, R18 ;  /* 0x000000ffff047224 */ /* 0x000fe400078e0012 */
[----:B------:R-:W-:-:S07]  /*2ae0*/  IMAD.MOV.U32 R5, RZ, RZ, R2 ;  /* 0x000000ffff057224 */ /* 0x000fce00078e0002 */
[----:B------:R-:W-:-:S07]  /*2af0*/  LEPC R20, `(.L_x_63) ;  /* 0x000000001014794e */ /* 0x000fce0000000000 */
[----:B01----:R-:W-:Y:S05]  /*2b00*/  CALL.ABS.NOINC R6 ;  /* 0x0000000006007343 */ /* 0x003fea0003c00000 */
.L_x_63:
[----:B------:R-:W-:Y:S05]  /*2b10*/  EXIT ;  /* 0x000000000000794d */ /* 0x000fea0003800000 */
.L_x_64:
        /* <DEDUP_REMOVED lines=14> */
.L_x_69:


//--------------------- .text._Z25initializeDistancesKernelPii --------------------------
	.section	.text._Z25initializeDistancesKernelPii,"ax",@progbits
	.align	128
        .global         _Z25initializeDistancesKernelPii
        .type           _Z25initializeDistancesKernelPii,@function
        .size           _Z25initializeDistancesKernelPii,(.L_x_70 - _Z25initializeDistancesKernelPii)
        .other          _Z25initializeDistancesKernelPii,@"STO_CUDA_ENTRY STV_DEFAULT"
_Z25initializeDistancesKernelPii:
.text._Z25initializeDistancesKernelPii:
[----:B------:R-:W-:Y:S01]  /*0000*/  LDC R1, c[0x0][0x37c] ;  /* 0x0000df00ff017b82 */ /* 0x000fe20000000800 */
[----:B------:R-:W0:Y:S07]  /*0010*/  S2R R3, SR_TID.X ;  /* 0x0000000000037919 */ /* 0x000e2e0000002100 */
[----:B------:R-:W0:Y:S08]  /*0020*/  S2UR UR4, SR_CTAID.X ;  /* 0x00000000000479c3 */ /* 0x000e300000002500 */
[----:B------:R-:W0:Y:S08]  /*0030*/  LDC R0, c[0x0][0x360] ;  /* 0x0000d800ff007b82 */ /* 0x000e300000000800 */
[----:B------:R-:W1:Y:S01]  /*0040*/  LDC R5, c[0x0][0x388] ;  /* 0x0000e200ff057b82 */ /* 0x000e620000000800 */
[----:B0-----:R-:W-:-:S02]  /*0050*/  IMAD R0, R0, UR4, R3 ;  /* 0x0000000400007c24 */ /* 0x001fc4000f8e0203 */
[----:B-1----:R-:W-:-:S05]  /*0060*/  IMAD R3, R5, R5, RZ ;  /* 0x0000000505037224 */ /* 0x002fca00078e02ff */
[----:B------:R-:W-:-:S13]  /*0070*/  ISETP.GE.AND P0, PT, R0, R3, PT ;  /* 0x000000030000720c */ /* 0x000fda0003f06270 */
[----:B------:R-:W-:Y:S05]  /*0080*/  @P0 EXIT ;  /* 0x000000000000094d */ /* 0x000fea0003800000 */
[----:B------:R-:W-:Y:S01]  /*0090*/  IABS R7, R5 ;  /* 0x0000000500077213 */ /* 0x000fe20000000000 */
[----:B------:R-:W0:Y:S03]  /*00a0*/  LDCU.64 UR4, c[0x0][0x358] ;  /* 0x00006b00ff0477ac */ /* 0x000e260008000a00 */
[----:B------:R-:W1:Y:S08]  /*00b0*/  I2F.RP R4, R7 ;  /* 0x0000000700047306 */ /* 0x000e700000209400 */
[----:B-1----:R-:W1:Y:S02]  /*00c0*/  MUFU.RCP R4, R4 ;  /* 0x0000000400047308 */ /* 0x002e640000001000 */
[----:B-1----:R-:W-:-:S06]  /*00d0*/  VIADD R2, R4, 0xffffffe ;  /* 0x0ffffffe04027836 */ /* 0x002fcc0000000000 */
[----:B------:R1:W2:Y:S02]  /*00e0*/  F2I.FTZ.U32.TRUNC.NTZ R3, R2 ;  /* 0x0000000200037305 */ /* 0x0002a4000021f000 */
[----:B-1----:R-:W-:Y:S02]  /*00f0*/  HFMA2 R2, -RZ, RZ, 0, 0 ;  /* 0x00000000ff027431 */ /* 0x002fe400000001ff */
[----:B--2---:R-:W-:-:S04]  /*0100*/  IMAD.MOV R6, RZ, RZ, -R3 ;  /* 0x000000ffff067224 */ /* 0x004fc800078e0a03 */
[----:B------:R-:W-:Y:S01]  /*0110*/  IMAD R9, R6, R7, RZ ;  /* 0x0000000706097224 */ /* 0x000fe200078e02ff */
[----:B------:R-:W-:-:S03]  /*0120*/  IABS R6, R0 ;  /* 0x0000000000067213 */ /* 0x000fc60000000000 */
[----:B------:R-:W-:Y:S01]  /*0130*/  IMAD.HI.U32 R3, R3, R9, R2 ;  /* 0x0000000903037227 */ /* 0x000fe200078e0002 */
[----:B------:R-:W-:-:S04]  /*0140*/  LOP3.LUT R2, R0, R5, RZ, 0x3c, !PT ;  /* 0x0000000500027212 */ /* 0x000fc800078e3cff */
[----:B------:R-:W-:Y:S01]  /*0150*/  ISETP.GE.AND P1, PT, R2, RZ, PT ;  /* 0x000000ff0200720c */ /* 0x000fe20003f26270 */
[----:B------:R-:W-:-:S04]  /*0160*/  IMAD.HI.U32 R3, R3, R6, RZ ;  /* 0x0000000603037227 */ /* 0x000fc800078e00ff */
[----:B------:R-:W-:-:S04]  /*0170*/  IMAD.MOV R4, RZ, RZ, -R3 ;  /* 0x000000ffff047224 */ /* 0x000fc800078e0a03 */
[----:B------:R-:W-:-:S05]  /*0180*/  IMAD R4, R7, R4, R6 ;  /* 0x0000000407047224 */ /* 0x000fca00078e0206 */
[----:B------:R-:W-:-:S13]  /*0190*/  ISETP.GT.U32.AND P2, PT, R7, R4, PT ;  /* 0x000000040700720c */ /* 0x000fda0003f44070 */
[-C--:B------:R-:W-:Y:S01]  /*01a0*/  @!P2 IADD3 R4, PT, PT, R4, -R7.reuse, RZ ;  /* 0x800000070404a210 */ /* 0x080fe20007ffe0ff */
[----:B------:R-:W-:Y:S01]  /*01b0*/  @!P2 VIADD R3, R3, 0x1 ;  /* 0x000000010303a836 */ /* 0x000fe20000000000 */
[----:B------:R-:W-:Y:S02]  /*01c0*/  ISETP.NE.AND P2, PT, R5, RZ, PT ;  /* 0x000000ff0500720c */ /* 0x000fe40003f45270 */
[----:B------:R-:W-:-:S13]  /*01d0*/  ISETP.GE.U32.AND P0, PT, R4, R7, PT ;  /* 0x000000070400720c */ /* 0x000fda0003f06070 */
[----:B------:R-:W-:-:S05]  /*01e0*/  @P0 IADD3 R3, PT, PT, R3, 0x1, RZ ;  /* 0x0000000103030810 */ /* 0x000fca0007ffe0ff */
[----:B------:R-:W-:Y:S01]  /*01f0*/  @!P1 IMAD.MOV R3, RZ, RZ, -R3 ;  /* 0x000000ffff039224 */ /* 0x000fe200078e0a03 */
[----:B------:R-:W-:-:S04]  /*0200*/  @!P2 LOP3.LUT R3, RZ, R5, RZ, 0x33, !PT ;  /* 0x00000005ff03a212 */ /* 0x000fc800078e33ff */
[----:B------:R-:W-:-:S05]  /*0210*/  IADD3 R2, PT, PT, -R3, RZ, RZ ;  /* 0x000000ff03027210 */ /* 0x000fca0007ffe1ff */
[----:B------:R-:W-:-:S05]  /*0220*/  IMAD R2, R5, R2, R0 ;  /* 0x0000000205027224 */ /* 0x000fca00078e0200 */
[----:B------:R-:W-:-:S13]  /*0230*/  ISETP.NE.AND P0, PT, R3, R2, PT ;  /* 0x000000020300720c */ /* 0x000fda0003f05270 */
[----:B------:R-:W1:Y:S02]  /*0240*/  @!P0 LDC.64 R2, c[0x0][0x380] ;  /* 0x0000e000ff028b82 */ /* 0x000e640000000a00 */
[----:B-1----:R-:W-:-:S05]  /*0250*/  @!P0 IMAD.WIDE R2, R0, 0x4, R2 ;  /* 0x0000000400028825 */ /* 0x002fca00078e0202 */
[----:B0-----:R0:W-:Y:S01]  /*0260*/  @!P0 STG.E desc[UR4][R2.64], RZ ;  /* 0x000000ff02008986 */ /* 0x0011e2000c101904 */
[----:B------:R-:W-:Y:S05]  /*0270*/  @!P0 EXIT ;  /* 0x000000000000894d */ /* 0x000fea0003800000 */
[----:B0-----:R-:W0:Y:S01]  /*0280*/  LDC.64 R2, c[0x0][0x380] ;  /* 0x0000e000ff027b82 */ /* 0x001e220000000a00 */
[----:B------:R-:W-:Y:S01]  /*0290*/  MOV R5, 0x7fffffff ;  /* 0x7fffffff00057802 */ /* 0x000fe20000000f00 */
[----:B0-----:R-:W-:-:S05]  /*02a0*/  IMAD.WIDE R2, R0, 0x4, R2 ;  /* 0x0000000400027825 */ /* 0x001fca00078e0202 */
[----:B------:R-:W-:Y:S01]  /*02b0*/  STG.E desc[UR4][R2.64], R5 ;  /* 0x0000000502007986 */ /* 0x000fe2000c101904 */
[----:B------:R-:W-:Y:S05]  /*02c0*/  EXIT ;  /* 0x000000000000794d */ /* 0x000fea0003800000 */
.L_x_65:
        /* <DEDUP_REMOVED lines=11> */
.L_x_70:


//--------------------- .nv.shared.reserved.0     --------------------------
	.section	.nv.shared.reserved.0,"aw",@nobits
	.weak		__nv_reservedSMEM_offset_0_alias
	.size		__nv_reservedSMEM_offset_0_alias, 0, 64
	.other		__nv_reservedSMEM_offset_0_alias,@"STO_CUDA_RESERVED_SHARED STV_DEFAULT"
__nv_reservedSMEM_offset_0_alias:
	.zero		0
	.zero		64


//--------------------- .nv.constant0._Z22evaluateSheltersKernelPiS_S_Pfiiiibi --------------------------
	.section	.nv.constant0._Z22evaluateSheltersKernelPiS_S_Pfiiiibi,"a",@progbits
	.sectionflags	@""
	.align	4
.nv.constant0._Z22evaluateSheltersKernelPiS_S_Pfiiiibi:
	.zero		952


//--------------------- .nv.constant0._Z24computePathLengthsKernelPiS_iii --------------------------
	.section	.nv.constant0._Z24computePathLengthsKernelPiS_iii,"a",@progbits
	.sectionflags	@""
	.align	4
.nv.constant0._Z24computePathLengthsKernelPiS_iii:
	.zero		924


//--------------------- .nv.constant0._Z19batchDijkstraKernelPiS_S_iii --------------------------
	.section	.nv.constant0._Z19batchDijkstraKernelPiS_S_iii,"a",@progbits
	.sectionflags	@""
	.align	4
.nv.constant0._Z19batchDijkstraKernelPiS_S_iii:
	.zero		932


//--------------------- .nv.constant0._Z25initializeDistancesKernelPii --------------------------
	.section	.nv.constant0._Z25initializeDistancesKernelPii,"a",@progbits
	.sectionflags	@""
	.align	4
.nv.constant0._Z25initializeDistancesKernelPii:
	.zero		908


//--------------------- SYMBOLS --------------------------

	.type		.nv.reservedSmem.offset0,@object
	.size		.nv.reservedSmem.offset0,0x4
	.type		malloc,@function
	.type		free,@function
